	.target	sm_80

	.elftype	@"ET_EXEC"


//--------------------- .note.nv.tkinfo           --------------------------
	.section	.note.nv.tkinfo,"",@"SHT_NOTE"
	.sectionflags	@"SHF_NOTE_NV_TKINFO"
	.tkinfo
        /*0018*/ 	.word	0x00000002
        /*0030*/ 	.string	""
        /*0030*/ 	.string	"ptxas"
        /*0030*/ 	.string	"Cuda compilation tools, release 13.0, V13.0.88"
        /*0030*/ 	.string	"Build cuda_13.0.r13.0/compiler.36424714_0"
        /*0030*/ 	.string	"-v  -suppress-debug-info  -lineinfo  -arch sm_80 "



//--------------------- .note.nv.cuinfo           --------------------------
	.section	.note.nv.cuinfo,"",@"SHT_NOTE"
	.sectionflags	@"SHF_NOTE_NV_CUINFO"
        /*0018*/ 	.short	0x0002
        /*001a*/ 	.short	0x0050
        /*001c*/ 	.short	0x0082
	.zero		2


//--------------------- .nv.info                  --------------------------
	.section	.nv.info,"",@"SHT_CUDA_INFO"
	.align	4


	//----- nvinfo : EIATTR_REGCOUNT
	.align		4
        /*0000*/ 	.byte	0x04, 0x2f
        /*0002*/ 	.short	(.L_1 - .L_0)
	.align		4
.L_0:
        /*0004*/ 	.word	index@(matmul_kernel)
        /*0008*/ 	.word	0x00000080


	//----- nvinfo : EIATTR_FRAME_SIZE
	.align		4
.L_1:
        /*000c*/ 	.byte	0x04, 0x11
        /*000e*/ 	.short	(.L_3 - .L_2)
	.align		4
.L_2:
        /*0010*/ 	.word	index@(matmul_kernel)
        /*0014*/ 	.word	0x00000000


	//----- nvinfo : EIATTR_MIN_STACK_SIZE
	.align		4
.L_3:
        /*0018*/ 	.byte	0x04, 0x12
        /*001a*/ 	.short	(.L_5 - .L_4)
	.align		4
.L_4:
        /*001c*/ 	.word	index@(matmul_kernel)
        /*0020*/ 	.word	0x00000000
.L_5:


//--------------------- .nv.info.matmul_kernel    --------------------------
	.section	.nv.info.matmul_kernel,"",@"SHT_CUDA_INFO"
	.sectionflags	@""
	.align	4


	//----- nvinfo : EIATTR_CUDA_API_VERSION
	.align		4
        /*0000*/ 	.byte	0x04, 0x37
        /*0002*/ 	.short	(.L_7 - .L_6)
.L_6:
        /*0004*/ 	.word	0x00000082


	//----- nvinfo : EIATTR_SW2861232_WAR
	.align		4
.L_7:
        /*0008*/ 	.byte	0x01, 0x35
	.zero		2


	//----- nvinfo : EIATTR_PARAM_CBANK
	.align		4
        /*000c*/ 	.byte	0x04, 0x0a
        /*000e*/ 	.short	(.L_9 - .L_8)
	.align		4
.L_8:
        /*0010*/ 	.word	index@(.nv.constant0.matmul_kernel)
        /*0014*/ 	.short	0x0160
        /*0016*/ 	.short	0x0050


	//----- nvinfo : EIATTR_CBANK_PARAM_SIZE
	.align		4
.L_9:
        /*0018*/ 	.byte	0x03, 0x19
        /*001a*/ 	.short	0x0050


	//----- nvinfo : EIATTR_KPARAM_INFO
	.align		4
        /*001c*/ 	.byte	0x04, 0x17
        /*001e*/ 	.short	(.L_11 - .L_10)
.L_10:
        /*0020*/ 	.word	0x00000000
        /*0024*/ 	.short	0x000d
        /*0026*/ 	.short	0x0048
        /*0028*/ 	.byte	0x00, 0xf4, 0x21, 0x00


	//----- nvinfo : EIATTR_KPARAM_INFO
	.align		4
.L_11:
        /*002c*/ 	.byte	0x04, 0x17
        /*002e*/ 	.short	(.L_13 - .L_12)
.L_12:
        /*0030*/ 	.word	0x00000000
        /*0034*/ 	.short	0x000c
        /*0036*/ 	.short	0x0040
        /*0038*/ 	.byte	0x00, 0xf4, 0x21, 0x00


	//----- nvinfo : EIATTR_KPARAM_INFO
	.align		4
.L_13:
        /*003c*/ 	.byte	0x04, 0x17
        /*003e*/ 	.short	(.L_15 - .L_14)
.L_14:
        /*0040*/ 	.word	0x00000000
        /*0044*/ 	.short	0x000b
        /*0046*/ 	.short	0x0038
        /*0048*/ 	.byte	0x00, 0xf0, 0x11, 0x00


	//----- nvinfo : EIATTR_KPARAM_INFO
	.align		4
.L_15:
        /*004c*/ 	.byte	0x04, 0x17
        /*004e*/ 	.short	(.L_17 - .L_16)
.L_16:
        /*0050*/ 	.word	0x00000000
        /*0054*/ 	.short	0x000a
        /*0056*/ 	.short	0x0034
        /*0058*/ 	.byte	0x00, 0xf0, 0x11, 0x00


	//----- nvinfo : EIATTR_KPARAM_INFO
	.align		4
.L_17:
        /*005c*/ 	.byte	0x04, 0x17
        /*005e*/ 	.short	(.L_19 - .L_18)
.L_18:
        /*0060*/ 	.word	0x00000000
        /*0064*/ 	.short	0x0009
        /*0066*/ 	.short	0x0030
        /*0068*/ 	.byte	0x00, 0xf0, 0x11, 0x00


	//----- nvinfo : EIATTR_KPARAM_INFO
	.align		4
.L_19:
        /*006c*/ 	.byte	0x04, 0x17
        /*006e*/ 	.short	(.L_21 - .L_20)
.L_20:
        /*0070*/ 	.word	0x00000000
        /*0074*/ 	.short	0x0008
        /*0076*/ 	.short	0x002c
        /*0078*/ 	.byte	0x00, 0xf0, 0x11, 0x00


	//----- nvinfo : EIATTR_KPARAM_INFO
	.align		4
.L_21:
        /*007c*/ 	.byte	0x04, 0x17
        /*007e*/ 	.short	(.L_23 - .L_22)
.L_22:
        /*0080*/ 	.word	0x00000000
        /*0084*/ 	.short	0x0007
        /*0086*/ 	.short	0x0028
        /*0088*/ 	.byte	0x00, 0xf0, 0x11, 0x00


	//----- nvinfo : EIATTR_KPARAM_INFO
	.align		4
.L_23:
        /*008c*/ 	.byte	0x04, 0x17
        /*008e*/ 	.short	(.L_25 - .L_24)
.L_24:
        /*0090*/ 	.word	0x00000000
        /*0094*/ 	.short	0x0006
        /*0096*/ 	.short	0x0024
        /*0098*/ 	.byte	0x00, 0xf0, 0x11, 0x00


	//----- nvinfo : EIATTR_KPARAM_INFO
	.align		4
.L_25:
        /*009c*/ 	.byte	0x04, 0x17
        /*009e*/ 	.short	(.L_27 - .L_26)
.L_26:
        /*00a0*/ 	.word	0x00000000
        /*00a4*/ 	.short	0x0005
        /*00a6*/ 	.short	0x0020
        /*00a8*/ 	.byte	0x00, 0xf0, 0x11, 0x00


	//----- nvinfo : EIATTR_KPARAM_INFO
	.align		4
.L_27:
        /*00ac*/ 	.byte	0x04, 0x17
        /*00ae*/ 	.short	(.L_29 - .L_28)
.L_28:
        /*00b0*/ 	.word	0x00000000
        /*00b4*/ 	.short	0x0004
        /*00b6*/ 	.short	0x001c
        /*00b8*/ 	.byte	0x00, 0xf0, 0x11, 0x00


	//----- nvinfo : EIATTR_KPARAM_INFO
	.align		4
.L_29:
        /*00bc*/ 	.byte	0x04, 0x17
        /*00be*/ 	.short	(.L_31 - .L_30)
.L_30:
        /*00c0*/ 	.word	0x00000000
        /*00c4*/ 	.short	0x0003
        /*00c6*/ 	.short	0x0018
        /*00c8*/ 	.byte	0x00, 0xf0, 0x11, 0x00


	//----- nvinfo : EIATTR_KPARAM_INFO
	.align		4
.L_31:
        /*00cc*/ 	.byte	0x04, 0x17
        /*00ce*/ 	.short	(.L_33 - .L_32)
.L_32:
        /*00d0*/ 	.word	0x00000000
        /*00d4*/ 	.short	0x0002
        /*00d6*/ 	.short	0x0010
        /*00d8*/ 	.byte	0x00, 0xf4, 0x21, 0x00


	//----- nvinfo : EIATTR_KPARAM_INFO
	.align		4
.L_33:
        /*00dc*/ 	.byte	0x04, 0x17
        /*00de*/ 	.short	(.L_35 - .L_34)
.L_34:
        /*00e0*/ 	.word	0x00000000
        /*00e4*/ 	.short	0x0001
        /*00e6*/ 	.short	0x0008
        /*00e8*/ 	.byte	0x00, 0xf4, 0x21, 0x00


	//----- nvinfo : EIATTR_KPARAM_INFO
	.align		4
.L_35:
        /*00ec*/ 	.byte	0x04, 0x17
        /*00ee*/ 	.short	(.L_37 - .L_36)
.L_36:
        /*00f0*/ 	.word	0x00000000
        /*00f4*/ 	.short	0x0000
        /*00f6*/ 	.short	0x0000
        /*00f8*/ 	.byte	0x00, 0xf4, 0x21, 0x00


	//----- nvinfo : EIATTR_MAXREG_COUNT
	.align		4
.L_37:
        /*00fc*/ 	.byte	0x03, 0x1b
        /*00fe*/ 	.short	0x0080


	//----- nvinfo : EIATTR_NUM_BARRIERS
	.align		4
        /*0100*/ 	.byte	0x02, 0x4c
        /*0102*/ 	.byte	0x01
	.zero		1


	//----- nvinfo : EIATTR_MERCURY_ISA_VERSION
	.align		4
        /*0104*/ 	.byte	0x03, 0x5f
        /*0106*/ 	.short	0x0000


	//----- nvinfo : EIATTR_EXIT_INSTR_OFFSETS
	.align		4
        /*0108*/ 	.byte	0x04, 0x1c
        /*010a*/ 	.short	(.L_39 - .L_38)


	//   ....[0]....
.L_38:
        /*010c*/ 	.word	0x00005570


	//   ....[1]....
        /*0110*/ 	.word	0x00005590


	//----- nvinfo : EIATTR_REQNTID
	.align		4
.L_39:
        /*0114*/ 	.byte	0x04, 0x10
        /*0116*/ 	.short	(.L_41 - .L_40)
.L_40:
        /*0118*/ 	.word	0x00000200
        /*011c*/ 	.word	0x00000001
        /*0120*/ 	.word	0x00000001
.L_41:


//--------------------- .nv.callgraph             --------------------------
	.section	.nv.callgraph,"",@"SHT_CUDA_CALLGRAPH"
	.align	4
	.sectionentsize	8
	.align		4
        /*0000*/ 	.word	0x00000000
	.align		4
        /*0004*/ 	.word	0xffffffff
	.align		4
        /*0008*/ 	.word	0x00000000
	.align		4
        /*000c*/ 	.word	0xfffffffe
	.align		4
        /*0010*/ 	.word	0x00000000
	.align		4
        /*0014*/ 	.word	0xfffffffd
	.align		4
        /*0018*/ 	.word	0x00000000
	.align		4
        /*001c*/ 	.word	0xfffffffc


//--------------------- .nv.rel.action            --------------------------
	.section	.nv.rel.action,"",@"SHT_CUDA_RELOCINFO"
	.align	8
	.sectionentsize	8
        /*0000*/ 	.byte	0x73, 0x00, 0x00, 0x00, 0x00, 0x00, 0x00, 0x00, 0x00, 0x00, 0x00, 0x11, 0x25, 0x00, 0x05, 0x36


//--------------------- .nv.constant0.matmul_kernel --------------------------
	.section	.nv.constant0.matmul_kernel,"a",@progbits
	.sectionflags	@""
	.align	4
.nv.constant0.matmul_kernel:
	.zero		432


//--------------------- .text.matmul_kernel       --------------------------
	.section	.text.matmul_kernel,"ax",@progbits
	.sectioninfo	@"SHI_REGISTERS=128"
	.align	128
        .global         matmul_kernel
        .type           matmul_kernel,@function
        .size           matmul_kernel,(.L_x_3 - matmul_kernel)
        .other          matmul_kernel,@"STO_CUDA_ENTRY STV_DEFAULT"
matmul_kernel:
.text.matmul_kernel:
[----:B------:R-:W-:Y:S02]  /*0000*/  IMAD.MOV.U32 R1, RZ, RZ, c[0x0][0x28] ;  /* 0x00000a00ff017624 */ /* 0x000fe400078e00ff */
[----:B------:R-:W-:Y:S01]  /*0010*/  IMAD.MOV.U32 R6, RZ, RZ, 0x3f ;  /* 0x0000003fff067424 */ /* 0x000fe200078e00ff */
[----:B------:R-:W1:Y:S01]  /*0020*/  S2R R5, SR_CTAID.X ;  /* 0x0000000000057919 */ /* 0x000e620000002500 */
[----:B------:R-:W-:Y:S01]  /*0030*/  UMOV UR6, 0x7f ;  /* 0x0000007f00067882 */ /* 0x000fe20000000000 */
[----:B------:R-:W-:Y:S01]  /*0040*/  IMAD.MOV.U32 R36, RZ, RZ, c[0x0][0x188] ;  /* 0x00006200ff247624 */ /* 0x000fe200078e00ff */
[----:B------:R-:W-:Y:S01]  /*0050*/  ULDC UR10, c[0x0][0x180] ;  /* 0x00006000000a7ab9 */ /* 0x000fe20000000800 */
[----:B------:R-:W-:Y:S01]  /*0060*/  IADD3 R0, R6, c[0x0][0x17c], RZ ;  /* 0x00005f0006007a10 */ /* 0x000fe20007ffe0ff */
[----:B------:R-:W2:Y:S01]  /*0070*/  S2R R121, SR_TID.X ;  /* 0x0000000000797919 */ /* 0x000ea20000002100 */
[----:B------:R-:W-:Y:S02]  /*0080*/  UIADD3 UR6, UR6, UR10, URZ ;  /* 0x0000000a06067290 */ /* 0x000fe4000fffe03f */
[----:B------:R-:W-:Y:S01]  /*0090*/  SHF.R.S32.HI R3, RZ, 0x1f, R0 ;  /* 0x0000001fff037819 */ /* 0x000fe20000011400 */
[----:B------:R-:W-:-:S02]  /*00a0*/  ULDC.64 UR14, c[0x0][0x118] ;  /* 0x00004600000e7ab9 */ /* 0x000fc40000000a00 */
[----:B------:R-:W-:Y:S01]  /*00b0*/  UISETP.GT.AND UP0, UPT, UR6, 0x7f, UPT ;  /* 0x0000007f0600788c */ /* 0x000fe2000bf04270 */
[----:B------:R-:W-:Y:S01]  /*00c0*/  LEA.HI R3, R3, R0, RZ, 0x6 ;  /* 0x0000000003037211 */ /* 0x000fe200078f30ff */
[----:B------:R-:W-:Y:S02]  /*00d0*/  UIADD3 UR11, UR10, -0x80, URZ ;  /* 0xffffff800a0b7890 */ /* 0x000fe4000fffe03f */
[----:B------:R-:W-:Y:S01]  /*00e0*/  USEL UR4, URZ, 0x4, !UP0 ;  /* 0x000000043f047887 */ /* 0x000fe2000c000000 */
[----:B------:R-:W-:Y:S01]  /*00f0*/  SHF.R.S32.HI R3, RZ, 0x6, R3 ;  /* 0x00000006ff037819 */ /* 0x000fe20000011403 */
[----:B------:R-:W-:Y:S02]  /*0100*/  UISETP.GT.AND UP0, UPT, UR6, 0xff, UPT ;  /* 0x000000ff0600788c */ /* 0x000fe4000bf04270 */
[----:B------:R-:W-:Y:S02]  /*0110*/  ULDC.64 UR8, c[0x0][0x188] ;  /* 0x0000620000087ab9 */ /* 0x000fe40000000a00 */
[----:B------:R-:W-:Y:S01]  /*0120*/  IMAD.SHL.U32 R4, R3, 0x8, RZ ;  /* 0x0000000803047824 */ /* 0x000fe200078e00ff */
[----:B------:R-:W-:Y:S01]  /*0130*/  USHF.L.U32 UR7, UR8, 0x7, URZ ;  /* 0x0000000708077899 */ /* 0x000fe2000800063f */
[----:B------:R-:W-:Y:S01]  /*0140*/  IMAD.U32 R125, RZ, RZ, UR4 ;  /* 0x00000004ff7d7e24 */ /* 0x000fe2000f8e00ff */
[----:B-1----:R-:W-:Y:S01]  /*0150*/  IABS R10, R5 ;  /* 0x00000005000a7213 */ /* 0x002fe20000000000 */
[----:B------:R-:W-:Y:S01]  /*0160*/  USHF.L.U32 UR8, UR9, 0x7, URZ ;  /* 0x0000000709087899 */ /* 0x000fe2000800063f */
[----:B------:R-:W-:-:S02]  /*0170*/  IABS R7, R4 ;  /* 0x0000000400077213 */ /* 0x000fc40000000000 */
[----:B------:R-:W-:Y:S02]  /*0180*/  IABS R11, R4 ;  /* 0x00000004000b7213 */ /* 0x000fe40000000000 */
[----:B------:R-:W1:Y:S01]  /*0190*/  I2F.RP R0, R7 ;  /* 0x0000000700007306 */ /* 0x000e620000209400 */
[C---:B--2---:R-:W-:Y:S02]  /*01a0*/  LOP3.LUT R17, R121.reuse, 0x180, RZ, 0xc0, !PT ;  /* 0x0000018079117812 */ /* 0x044fe400078ec0ff */
[----:B------:R-:W-:Y:S02]  /*01b0*/  SHF.R.U32.HI R69, RZ, 0x6, R121 ;  /* 0x00000006ff457819 */ /* 0x000fe40000011679 */
[----:B------:R-:W2:Y:S01]  /*01c0*/  R2UR UR5, R17 ;  /* 0x00000000110573c2 */ /* 0x000ea200000e0000 */
[----:B------:R-:W-:Y:S02]  /*01d0*/  LEA.HI R34, R121, 0x8, RZ, 0x1a ;  /* 0x0000000879227811 */ /* 0x000fe400078fd0ff */
[----:B------:R-:W-:-:S02]  /*01e0*/  SGXT.U32 R69, R69, 0x3 ;  /* 0x000000034545781a */ /* 0x000fc40000000000 */
[----:B------:R-:W-:Y:S02]  /*01f0*/  LEA.HI R32, R121, 0x18, RZ, 0x1a ;  /* 0x0000001879207811 */ /* 0x000fe400078fd0ff */
[C---:B------:R-:W-:Y:S01]  /*0200*/  LOP3.LUT R120, R69.reuse, 0x10, RZ, 0xfc, !PT ;  /* 0x0000001045787812 */ /* 0x040fe200078efcff */
[C---:B------:R-:W-:Y:S01]  /*0210*/  IMAD R113, R69.reuse, c[0x0][0x188], RZ ;  /* 0x0000620045717a24 */ /* 0x040fe200078e02ff */
[----:B------:R-:W-:Y:S01]  /*0220*/  LOP3.LUT R119, R69, 0x20, RZ, 0xfc, !PT ;  /* 0x0000002045777812 */ /* 0x000fe200078efcff */
[----:B-1----:R-:W1:Y:S02]  /*0230*/  MUFU.RCP R0, R0 ;  /* 0x0000000000007308 */ /* 0x002e640000001000 */
[C---:B------:R-:W-:Y:S01]  /*0240*/  IMAD R112, R36.reuse, 0x10, R113 ;  /* 0x0000001024707824 */ /* 0x040fe200078e0271 */
[C---:B------:R-:W-:Y:S02]  /*0250*/  LEA.HI R99, R121.reuse, 0x28, RZ, 0x1a ;  /* 0x0000002879637811 */ /* 0x040fe400078fd0ff */
[C---:B------:R-:W-:Y:S01]  /*0260*/  LEA.HI R26, R121.reuse, 0x78, RZ, 0x1a ;  /* 0x00000078791a7811 */ /* 0x040fe200078fd0ff */
[C---:B------:R-:W-:Y:S01]  /*0270*/  IMAD R95, R36.reuse, 0x10, R112 ;  /* 0x00000010245f7824 */ /* 0x040fe200078e0270 */
[----:B------:R-:W-:Y:S01]  /*0280*/  LEA.HI R114, R121, 0x38, RZ, 0x1a ;  /* 0x0000003879727811 */ /* 0x000fe200078fd0ff */
[----:B------:R-:W-:Y:S01]  /*0290*/  IMAD R94, R99, c[0x0][0x188], RZ ;  /* 0x00006200635e7a24 */ /* 0x000fe200078e02ff */
[----:B------:R-:W-:Y:S01]  /*02a0*/  LOP3.LUT R24, R121, 0x7f, RZ, 0xc0, !PT ;  /* 0x0000007f79187812 */ /* 0x000fe200078ec0ff */
[----:B------:R-:W-:Y:S01]  /*02b0*/  IMAD.SHL.U32 R83, R95, 0x4, RZ ;  /* 0x000000045f537824 */ /* 0x000fe200078e00ff */
[C---:B------:R-:W-:Y:S01]  /*02c0*/  LEA.HI R30, R121.reuse, 0x58, RZ, 0x1a ;  /* 0x00000058791e7811 */ /* 0x040fe200078fd0ff */
[----:B------:R-:W-:Y:S01]  /*02d0*/  IMAD R93, R36, 0x10, R95 ;  /* 0x00000010245d7824 */ /* 0x000fe200078e025f */
[C---:B------:R-:W-:Y:S01]  /*02e0*/  LEA.HI R115, R121.reuse, 0x48, RZ, 0x1a ;  /* 0x0000004879737811 */ /* 0x040fe200078fd0ff */
[----:B------:R-:W-:Y:S01]  /*02f0*/  IMAD R123, R26, c[0x0][0x188], RZ ;  /* 0x000062001a7b7a24 */ /* 0x000fe200078e02ff */
[----:B------:R-:W-:Y:S01]  /*0300*/  LEA.HI R28, R121, 0x68, RZ, 0x1a ;  /* 0x00000068791c7811 */ /* 0x000fe200078fd0ff */
[----:B------:R-:W-:Y:S01]  /*0310*/  IMAD.SHL.U32 R81, R93, 0x4, RZ ;  /* 0x000000045d517824 */ /* 0x000fe200078e00ff */
[----:B-1----:R-:W-:Y:S01]  /*0320*/  IADD3 R2, R0, 0xffffffe, RZ ;  /* 0x0ffffffe00027810 */ /* 0x002fe20007ffe0ff */
[----:B------:R-:W-:Y:S01]  /*0330*/  IMAD.MOV R0, RZ, RZ, -R11 ;  /* 0x000000ffff007224 */ /* 0x000fe200078e0a0b */
[C---:B------:R-:W-:Y:S01]  /*0340*/  LOP3.LUT R118, R69.reuse, 0x30, RZ, 0xfc, !PT ;  /* 0x0000003045767812 */ /* 0x040fe200078efcff */
[----:B------:R-:W-:Y:S01]  /*0350*/  IMAD R91, R36, 0x10, R93 ;  /* 0x00000010245b7824 */ /* 0x000fe200078e025d */
[----:B------:R1:W3:Y:S01]  /*0360*/  F2I.FTZ.U32.TRUNC.NTZ R3, R2 ;  /* 0x0000000200037305 */ /* 0x0002e2000021f000 */
[----:B------:R-:W-:Y:S01]  /*0370*/  IMAD.SHL.U32 R82, R94, 0x4, RZ ;  /* 0x000000045e527824 */ /* 0x000fe200078e00ff */
[----:B------:R-:W-:Y:S01]  /*0380*/  LOP3.LUT R117, R69, 0x40, RZ, 0xfc, !PT ;  /* 0x0000004045757812 */ /* 0x000fe200078efcff */
[----:B------:R-:W-:Y:S01]  /*0390*/  IMAD.SHL.U32 R79, R91, 0x4, RZ ;  /* 0x000000045b4f7824 */ /* 0x000fe200078e00ff */
[----:B------:R-:W-:Y:S01]  /*03a0*/  LOP3.LUT R116, R69, 0x50, RZ, 0xfc, !PT ;  /* 0x0000005045747812 */ /* 0x000fe200078efcff */
[----:B------:R-:W-:Y:S01]  /*03b0*/  IMAD R68, R36, 0x10, R91 ;  /* 0x0000001024447824 */ /* 0x000fe200078e025b */
[----:B--2---:R-:W-:Y:S01]  /*03c0*/  USHF.R.U32.HI UR4, URZ, 0x3, UR5 ;  /* 0x000000033f047899 */ /* 0x004fe20008011605 */
[----:B------:R-:W-:-:S02]  /*03d0*/  IMAD R92, R114, c[0x0][0x188], RZ ;  /* 0x00006200725c7a24 */ /* 0x000fc400078e02ff */
[----:B-1----:R-:W-:Y:S02]  /*03e0*/  IMAD.MOV.U32 R2, RZ, RZ, RZ ;  /* 0x000000ffff027224 */ /* 0x002fe400078e00ff */
[----:B------:R-:W-:Y:S02]  /*03f0*/  IMAD.SHL.U32 R73, R68, 0x4, RZ ;  /* 0x0000000444497824 */ /* 0x000fe400078e00ff */
[----:B------:R-:W-:Y:S02]  /*0400*/  IMAD R124, R24, c[0x0][0x18c], RZ ;  /* 0x00006300187c7a24 */ /* 0x000fe400078e02ff */
[----:B------:R-:W-:Y:S02]  /*0410*/  IMAD R86, R30, c[0x0][0x188], RZ ;  /* 0x000062001e567a24 */ /* 0x000fe400078e02ff */
[----:B---3--:R-:W-:Y:S02]  /*0420*/  IMAD.MOV R8, RZ, RZ, -R3 ;  /* 0x000000ffff087224 */ /* 0x008fe400078e0a03 */
[----:B------:R-:W-:-:S02]  /*0430*/  IMAD.SHL.U32 R80, R92, 0x4, RZ ;  /* 0x000000045c507824 */ /* 0x000fc400078e00ff */
[----:B------:R-:W-:Y:S02]  /*0440*/  IMAD R9, R8, R7, RZ ;  /* 0x0000000708097224 */ /* 0x000fe400078e02ff */
[----:B------:R-:W-:Y:S02]  /*0450*/  IMAD.MOV.U32 R8, RZ, RZ, R10 ;  /* 0x000000ffff087224 */ /* 0x000fe400078e000a */
[----:B------:R-:W-:-:S04]  /*0460*/  IMAD.HI.U32 R3, R3, R9, R2 ;  /* 0x0000000903037227 */ /* 0x000fc800078e0002 */
[----:B------:R-:W-:Y:S02]  /*0470*/  IMAD R90, R115, c[0x0][0x188], RZ ;  /* 0x00006200735a7a24 */ /* 0x000fe400078e02ff */
[----:B------:R-:W-:-:S04]  /*0480*/  IMAD.HI.U32 R3, R3, R8, RZ ;  /* 0x0000000803037227 */ /* 0x000fc800078e00ff */
[----:B------:R-:W-:Y:S01]  /*0490*/  IMAD R0, R3, R0, R8 ;  /* 0x0000000003007224 */ /* 0x000fe200078e0208 */
[----:B------:R-:W-:Y:S01]  /*04a0*/  IABS R8, c[0x0][0x17c] ;  /* 0x00005f0000087a13 */ /* 0x000fe20000000000 */
[----:B------:R-:W-:Y:S02]  /*04b0*/  IMAD R122, R28, c[0x0][0x188], RZ ;  /* 0x000062001c7a7a24 */ /* 0x000fe400078e02ff */
[----:B------:R-:W-:Y:S01]  /*04c0*/  IMAD R87, R36, 0x10, R68 ;  /* 0x0000001024577824 */ /* 0x000fe200078e0244 */
[----:B------:R-:W-:Y:S01]  /*04d0*/  ISETP.GT.U32.AND P1, PT, R7, R0, PT ;  /* 0x000000000700720c */ /* 0x000fe20003f24070 */
[----:B------:R-:W-:Y:S02]  /*04e0*/  IMAD.SHL.U32 R78, R90, 0x4, RZ ;  /* 0x000000045a4e7824 */ /* 0x000fe400078e00ff */
[----:B------:R-:W-:Y:S02]  /*04f0*/  IMAD.SHL.U32 R76, R122, 0x4, RZ ;  /* 0x000000047a4c7824 */ /* 0x000fe400078e00ff */
[----:B------:R-:W-:-:S02]  /*0500*/  IMAD R85, R36, 0x10, R87 ;  /* 0x0000001024557824 */ /* 0x000fc400078e0257 */
[----:B------:R-:W-:Y:S02]  /*0510*/  IMAD.SHL.U32 R77, R86, 0x4, RZ ;  /* 0x00000004564d7824 */ /* 0x000fe400078e00ff */
[----:B------:R-:W-:Y:S02]  /*0520*/  IMAD.SHL.U32 R71, R85, 0x4, RZ ;  /* 0x0000000455477824 */ /* 0x000fe400078e00ff */
[----:B------:R-:W-:Y:S02]  /*0530*/  IMAD.SHL.U32 R72, R87, 0x4, RZ ;  /* 0x0000000457487824 */ /* 0x000fe400078e00ff */
[----:B------:R-:W-:Y:S01]  /*0540*/  @!P1 IMAD.IADD R0, R0, 0x1, -R7 ;  /* 0x0000000100009824 */ /* 0x000fe200078e0a07 */
[----:B------:R-:W-:Y:S01]  /*0550*/  @!P1 IADD3 R3, R3, 0x1, RZ ;  /* 0x0000000103039810 */ /* 0x000fe20007ffe0ff */
[----:B------:R-:W-:Y:S01]  /*0560*/  IMAD.SHL.U32 R75, R123, 0x4, RZ ;  /* 0x000000047b4b7824 */ /* 0x000fe200078e00ff */
[----:B------:R-:W-:Y:S02]  /*0570*/  ISETP.NE.AND P1, PT, R4, RZ, PT ;  /* 0x000000ff0400720c */ /* 0x000fe40003f25270 */
[----:B------:R-:W-:-:S02]  /*0580*/  ISETP.GE.U32.AND P0, PT, R0, R7, PT ;  /* 0x000000070000720c */ /* 0x000fc40003f06070 */
[----:B------:R-:W-:-:S04]  /*0590*/  LOP3.LUT R0, R5, R4, RZ, 0x3c, !PT ;  /* 0x0000000405007212 */ /* 0x000fc800078e3cff */
[----:B------:R-:W-:Y:S02]  /*05a0*/  ISETP.GE.AND P2, PT, R0, RZ, PT ;  /* 0x000000ff0000720c */ /* 0x000fe40003f46270 */
[----:B------:R-:W-:-:S05]  /*05b0*/  IADD3 R0, R6, c[0x0][0x178], RZ ;  /* 0x00005e0006007a10 */ /* 0x000fca0007ffe0ff */
[----:B------:R-:W-:-:S05]  /*05c0*/  @P0 IADD3 R3, R3, 0x1, RZ ;  /* 0x0000000103030810 */ /* 0x000fca0007ffe0ff */
[----:B------:R-:W-:Y:S01]  /*05d0*/  IMAD.MOV.U32 R2, RZ, RZ, R3 ;  /* 0x000000ffff027224 */ /* 0x000fe200078e0003 */
[----:B------:R-:W-:-:S03]  /*05e0*/  SHF.R.S32.HI R3, RZ, 0x1f, R0 ;  /* 0x0000001fff037819 */ /* 0x000fc60000011400 */
[----:B------:R-:W-:Y:S01]  /*05f0*/  @!P2 IMAD.MOV R2, RZ, RZ, -R2 ;  /* 0x000000ffff02a224 */ /* 0x000fe200078e0a02 */
[----:B------:R-:W-:Y:S02]  /*0600*/  @!P1 LOP3.LUT R2, RZ, R4, RZ, 0x33, !PT ;  /* 0x00000004ff029212 */ /* 0x000fe400078e33ff */
[----:B------:R-:W-:-:S03]  /*0610*/  LEA.HI R3, R3, R0, RZ, 0x6 ;  /* 0x0000000003037211 */ /* 0x000fc600078f30ff */
[----:B------:R-:W-:Y:S02]  /*0620*/  IMAD.SHL.U32 R12, R2, 0x8, RZ ;  /* 0x00000008020c7824 */ /* 0x000fe400078e00ff */
[----:B------:R-:W-:-:S03]  /*0630*/  IMAD.MOV R2, RZ, RZ, -R2 ;  /* 0x000000ffff027224 */ /* 0x000fc600078e0a02 */
[----:B------:R-:W-:Y:S01]  /*0640*/  LEA.HI.SX32 R3, R3, -R12, 0x1a ;  /* 0x8000000c03037211 */ /* 0x000fe200078fd2ff */
[----:B------:R-:W-:Y:S02]  /*0650*/  IMAD R9, R4, R2, R5 ;  /* 0x0000000204097224 */ /* 0x000fe400078e0205 */
[----:B------:R-:W-:Y:S01]  /*0660*/  IMAD.MOV.U32 R2, RZ, RZ, RZ ;  /* 0x000000ffff027224 */ /* 0x000fe200078e00ff */
[----:B------:R-:W-:Y:S02]  /*0670*/  IMNMX R14, R3, 0x8, PT ;  /* 0x00000008030e7817 */ /* 0x000fe40003800200 */
[----:B------:R-:W-:Y:S02]  /*0680*/  IABS R4, R9 ;  /* 0x0000000900047213 */ /* 0x000fe40000000000 */
[----:B------:R-:W-:-:S04]  /*0690*/  IABS R7, R14 ;  /* 0x0000000e00077213 */ /* 0x000fc80000000000 */
[----:B------:R-:W1:Y:S08]  /*06a0*/  I2F.RP R0, R7 ;  /* 0x0000000700007306 */ /* 0x000e700000209400 */
[----:B-1----:R-:W1:Y:S02]  /*06b0*/  MUFU.RCP R0, R0 ;  /* 0x0000000000007308 */ /* 0x002e640000001000 */
[----:B-1----:R-:W-:-:S06]  /*06c0*/  IADD3 R3, R0, 0xffffffe, RZ ;  /* 0x0ffffffe00037810 */ /* 0x002fcc0007ffe0ff */
[----:B------:R-:W1:Y:S02]  /*06d0*/  F2I.FTZ.U32.TRUNC.NTZ R3, R3 ;  /* 0x0000000300037305 */ /* 0x000e64000021f000 */
[----:B-1----:R-:W-:-:S04]  /*06e0*/  IMAD.MOV R6, RZ, RZ, -R3 ;  /* 0x000000ffff067224 */ /* 0x002fc800078e0a03 */
[----:B------:R-:W-:Y:S01]  /*06f0*/  IMAD R5, R6, R7, RZ ;  /* 0x0000000706057224 */ /* 0x000fe200078e02ff */
[----:B------:R-:W-:-:S03]  /*0700*/  IABS R6, R14 ;  /* 0x0000000e00067213 */ /* 0x000fc60000000000 */
[----:B------:R-:W-:-:S04]  /*0710*/  IMAD.HI.U32 R0, R3, R5, R2 ;  /* 0x0000000503007227 */ /* 0x000fc800078e0002 */
[----:B------:R-:W-:Y:S02]  /*0720*/  IMAD.MOV R5, RZ, RZ, -R6 ;  /* 0x000000ffff057224 */ /* 0x000fe400078e0a06 */
[----:B------:R-:W-:Y:S01]  /*0730*/  IMAD.HI.U32 R3, R0, R4, RZ ;  /* 0x0000000400037227 */ /* 0x000fe200078e00ff */
[----:B------:R-:W-:-:S03]  /*0740*/  IABS R0, c[0x0][0x178] ;  /* 0x00005e0000007a13 */ /* 0x000fc60000000000 */
[----:B------:R-:W-:Y:S02]  /*0750*/  IMAD.MOV.U32 R2, RZ, RZ, R8 ;  /* 0x000000ffff027224 */ /* 0x000fe400078e0008 */
[----:B------:R-:W-:Y:S02]  /*0760*/  IMAD R4, R3, R5, R4 ;  /* 0x0000000503047224 */ /* 0x000fe400078e0204 */
[----:B------:R-:W1:Y:S03]  /*0770*/  I2F.RP R8, R2 ;  /* 0x0000000200087306 */ /* 0x000e660000209400 */
[----:B------:R-:W-:-:S05]  /*0780*/  ISETP.GT.U32.AND P1, PT, R7, R4, PT ;  /* 0x000000040700720c */ /* 0x000fca0003f24070 */
[----:B------:R-:W2:Y:S08]  /*0790*/  I2F.RP R5, R0 ;  /* 0x0000000000057306 */ /* 0x000eb00000209400 */
[----:B------:R-:W-:Y:S01]  /*07a0*/  @!P1 IMAD.IADD R4, R4, 0x1, -R7 ;  /* 0x0000000104049824 */ /* 0x000fe200078e0a07 */
[----:B-1----:R-:W1:Y:S01]  /*07b0*/  MUFU.RCP R8, R8 ;  /* 0x0000000800087308 */ /* 0x002e620000001000 */
[----:B------:R-:W-:-:S02]  /*07c0*/  @!P1 IADD3 R3, R3, 0x1, RZ ;  /* 0x0000000103039810 */ /* 0x000fc40007ffe0ff */
[----:B------:R-:W-:Y:S02]  /*07d0*/  ISETP.NE.AND P1, PT, R14, RZ, PT ;  /* 0x000000ff0e00720c */ /* 0x000fe40003f25270 */
[----:B------:R-:W-:Y:S02]  /*07e0*/  ISETP.GE.U32.AND P0, PT, R4, R7, PT ;  /* 0x000000070400720c */ /* 0x000fe40003f06070 */
[----:B------:R-:W-:Y:S01]  /*07f0*/  LOP3.LUT R4, R9, R14, RZ, 0x3c, !PT ;  /* 0x0000000e09047212 */ /* 0x000fe200078e3cff */
[----:B--2---:R-:W2:Y:S03]  /*0800*/  MUFU.RCP R5, R5 ;  /* 0x0000000500057308 */ /* 0x004ea60000001000 */
[----:B------:R-:W-:Y:S02]  /*0810*/  ISETP.GE.AND P2, PT, R4, RZ, PT ;  /* 0x000000ff0400720c */ /* 0x000fe40003f46270 */
[----:B-1----:R-:W-:-:S05]  /*0820*/  IADD3 R6, R8, 0xffffffe, RZ ;  /* 0x0ffffffe08067810 */ /* 0x002fca0007ffe0ff */
[----:B------:R-:W-:Y:S01]  /*0830*/  @P0 IADD3 R3, R3, 0x1, RZ ;  /* 0x0000000103030810 */ /* 0x000fe20007ffe0ff */
[----:B------:R1:W3:Y:S04]  /*0840*/  F2I.FTZ.U32.TRUNC.NTZ R7, R6 ;  /* 0x0000000600077305 */ /* 0x0002e8000021f000 */
[----:B------:R-:W-:Y:S01]  /*0850*/  IMAD.MOV.U32 R10, RZ, RZ, R3 ;  /* 0x000000ffff0a7224 */ /* 0x000fe200078e0003 */
[----:B------:R-:W-:Y:S02]  /*0860*/  SHF.R.U32.HI R3, RZ, 0x7, R121 ;  /* 0x00000007ff037819 */ /* 0x000fe40000011679 */
[----:B--2---:R-:W-:Y:S01]  /*0870*/  IADD3 R4, R5, 0xffffffe, RZ ;  /* 0x0ffffffe05047810 */ /* 0x004fe20007ffe0ff */
[----:B------:R-:W-:Y:S01]  /*0880*/  @!P2 IMAD.MOV R10, RZ, RZ, -R10 ;  /* 0x000000ffff0aa224 */ /* 0x000fe200078e0a0a */
[----:B------:R-:W-:Y:S01]  /*0890*/  @!P1 LOP3.LUT R10, RZ, R14, RZ, 0x33, !PT ;  /* 0x0000000eff0a9212 */ /* 0x000fe200078e33ff */
[----:B-1----:R-:W-:Y:S01]  /*08a0*/  IMAD.MOV.U32 R6, RZ, RZ, RZ ;  /* 0x000000ffff067224 */ /* 0x002fe200078e00ff */
[----:B------:R-:W-:Y:S01]  /*08b0*/  SGXT.U32 R3, R3, 0x2 ;  /* 0x000000020303781a */ /* 0x000fe20000000000 */
[----:B------:R1:W2:Y:S02]  /*08c0*/  F2I.FTZ.U32.TRUNC.NTZ R5, R4 ;  /* 0x0000000400057305 */ /* 0x0002a4000021f000 */
[----:B------:R-:W-:-:S02]  /*08d0*/  IMAD.SHL.U32 R70, R10, 0x40, RZ ;  /* 0x000000400a467824 */ /* 0x000fc400078e00ff */
[----:B---3--:R-:W-:-:S03]  /*08e0*/  IMAD.MOV R11, RZ, RZ, -R7 ;  /* 0x000000ffff0b7224 */ /* 0x008fc600078e0a07 */
[----:B------:R-:W-:Y:S01]  /*08f0*/  LOP3.LUT R8, R70, R3, RZ, 0xfc, !PT ;  /* 0x0000000346087212 */ /* 0x000fe200078efcff */
[----:B------:R-:W-:-:S03]  /*0900*/  IMAD R3, R11, R2, RZ ;  /* 0x000000020b037224 */ /* 0x000fc600078e02ff */
[C---:B------:R-:W-:Y:S01]  /*0910*/  LOP3.LUT R18, R8.reuse, 0x3c, RZ, 0xfc, !PT ;  /* 0x0000003c08127812 */ /* 0x040fe200078efcff */
[----:B------:R-:W-:Y:S01]  /*0920*/  IMAD.HI.U32 R6, R7, R3, R6 ;  /* 0x0000000307067227 */ /* 0x000fe200078e0006 */
[----:B------:R-:W-:Y:S02]  /*0930*/  IABS R11, R8 ;  /* 0x00000008000b7213 */ /* 0x000fe40000000000 */
[----:B------:R-:W-:Y:S01]  /*0940*/  IABS R15, R18 ;  /* 0x00000012000f7213 */ /* 0x000fe20000000000 */
[----:B------:R-:W-:Y:S01]  /*0950*/  IMAD.MOV R7, RZ, RZ, -R10 ;  /* 0x000000ffff077224 */ /* 0x000fe200078e0a0a */
[----:B------:R-:W-:Y:S01]  /*0960*/  LOP3.LUT R16, R8, 0x4, RZ, 0xfc, !PT ;  /* 0x0000000408107812 */ /* 0x000fe200078efcff */
[----:B------:R-:W-:Y:S01]  /*0970*/  IMAD.HI.U32 R3, R6, R11, RZ ;  /* 0x0000000b06037227 */ /* 0x000fe200078e00ff */
[----:B------:R-:W-:Y:S02]  /*0980*/  LOP3.LUT R20, R8, 0x28, RZ, 0xfc, !PT ;  /* 0x0000002808147812 */ /* 0x000fe400078efcff */
[----:B------:R-:W-:Y:S01]  /*0990*/  IABS R13, R16 ;  /* 0x00000010000d7213 */ /* 0x000fe20000000000 */
[----:B-1----:R-:W-:Y:S01]  /*09a0*/  IMAD.HI.U32 R4, R6, R15, RZ ;  /* 0x0000000f06047227 */ /* 0x002fe200078e00ff */
[----:B------:R-:W-:-:S02]  /*09b0*/  ISETP.GE.AND P0, PT, R16, RZ, PT ;  /* 0x000000ff1000720c */ /* 0x000fc40003f06270 */
[----:B------:R-:W-:Y:S01]  /*09c0*/  LOP3.LUT R16, R8, 0x18, RZ, 0xfc, !PT ;  /* 0x0000001808107812 */ /* 0x000fe200078efcff */
[----:B------:R-:W-:Y:S01]  /*09d0*/  IMAD.MOV R10, RZ, RZ, -R4 ;  /* 0x000000ffff0a7224 */ /* 0x000fe200078e0a04 */
[----:B------:R-:W-:Y:S01]  /*09e0*/  IABS R29, R20 ;  /* 0x00000014001d7213 */ /* 0x000fe20000000000 */
[----:B------:R-:W-:Y:S01]  /*09f0*/  IMAD.MOV R4, RZ, RZ, -R3 ;  /* 0x000000ffff047224 */ /* 0x000fe200078e0a03 */
[----:B------:R-:W-:Y:S01]  /*0a00*/  IABS R21, R16 ;  /* 0x0000001000157213 */ /* 0x000fe20000000000 */
[----:B------:R-:W-:Y:S01]  /*0a10*/  IMAD R3, R14, R7, R9 ;  /* 0x000000070e037224 */ /* 0x000fe200078e0209 */
[----:B------:R-:W-:Y:S01]  /*0a20*/  LOP3.LUT R14, R8, 0x14, RZ, 0xfc, !PT ;  /* 0x00000014080e7812 */ /* 0x000fe200078efcff */
[----:B------:R-:W-:Y:S01]  /*0a30*/  IMAD.HI.U32 R9, R6, R13, RZ ;  /* 0x0000000d06097227 */ /* 0x000fe200078e00ff */
[----:B------:R-:W-:-:S03]  /*0a40*/  LOP3.LUT R22, R8, 0x34, RZ, 0xfc, !PT ;  /* 0x0000003408167812 */ /* 0x000fc600078efcff */
[----:B------:R-:W-:Y:S01]  /*0a50*/  IMAD.MOV R9, RZ, RZ, -R9 ;  /* 0x000000ffff097224 */ /* 0x000fe200078e0a09 */
[----:B------:R-:W-:Y:S01]  /*0a60*/  IABS R33, R22 ;  /* 0x0000001600217213 */ /* 0x000fe20000000000 */
[C---:B------:R-:W-:Y:S02]  /*0a70*/  IMAD R7, R2.reuse, R4, R11 ;  /* 0x0000000402077224 */ /* 0x040fe400078e020b */
[C---:B------:R-:W-:Y:S02]  /*0a80*/  IMAD R9, R2.reuse, R9, R13 ;  /* 0x0000000902097224 */ /* 0x040fe400078e020d */
[C---:B------:R-:W-:Y:S01]  /*0a90*/  IMAD R15, R2.reuse, R10, R15 ;  /* 0x0000000a020f7224 */ /* 0x040fe200078e020f */
[C---:B------:R-:W-:Y:S01]  /*0aa0*/  ISETP.GT.U32.AND P3, PT, R2.reuse, R7, PT ;  /* 0x000000070200720c */ /* 0x040fe20003f64070 */
[----:B--2---:R-:W-:Y:S01]  /*0ab0*/  IMAD.MOV R19, RZ, RZ, -R5 ;  /* 0x000000ffff137224 */ /* 0x004fe200078e0a05 */
[C---:B------:R-:W-:Y:S01]  /*0ac0*/  ISETP.GT.U32.AND P2, PT, R2.reuse, R9, PT ;  /* 0x000000090200720c */ /* 0x040fe20003f44070 */
[----:B------:R-:W-:Y:S01]  /*0ad0*/  IMAD.MOV.U32 R4, RZ, RZ, RZ ;  /* 0x000000ffff047224 */ /* 0x000fe200078e00ff */
[----:B------:R-:W-:Y:S01]  /*0ae0*/  ISETP.GT.U32.AND P4, PT, R2, R15, PT ;  /* 0x0000000f0200720c */ /* 0x000fe20003f84070 */
[----:B------:R-:W-:Y:S01]  /*0af0*/  IMAD R11, R19, R0, RZ ;  /* 0x00000000130b7224 */ /* 0x000fe200078e02ff */
[----:B------:R-:W-:Y:S01]  /*0b00*/  LOP3.LUT R10, R8, 0xc, RZ, 0xfc, !PT ;  /* 0x0000000c080a7812 */ /* 0x000fe200078efcff */
[----:B------:R-:W-:Y:S01]  /*0b10*/  IMAD.IADD R3, R12, 0x1, R3 ;  /* 0x000000010c037824 */ /* 0x000fe200078e0203 */
[C---:B------:R-:W-:Y:S01]  /*0b20*/  LOP3.LUT R12, R8.reuse, 0x10, RZ, 0xfc, !PT ;  /* 0x00000010080c7812 */ /* 0x040fe200078efcff */
[----:B------:R-:W-:Y:S01]  /*0b30*/  IMAD.HI.U32 R5, R5, R11, R4 ;  /* 0x0000000b05057227 */ /* 0x000fe200078e0004 */
[----:B------:R-:W-:-:S02]  /*0b40*/  LOP3.LUT R4, R8, 0x8, RZ, 0xfc, !PT ;  /* 0x0000000808047812 */ /* 0x000fc400078efcff */
[----:B------:R-:W-:Y:S01]  /*0b50*/  IABS R13, R10 ;  /* 0x0000000a000d7213 */ /* 0x000fe20000000000 */
[--C-:B------:R-:W-:Y:S01]  /*0b60*/  @!P3 IMAD.IADD R7, R7, 0x1, -R2.reuse ;  /* 0x000000010707b824 */ /* 0x100fe200078e0a02 */
[----:B------:R-:W-:Y:S01]  /*0b70*/  IABS R11, R4 ;  /* 0x00000004000b7213 */ /* 0x000fe20000000000 */
[--C-:B------:R-:W-:Y:S01]  /*0b80*/  @!P2 IMAD.IADD R9, R9, 0x1, -R2.reuse ;  /* 0x000000010909a824 */ /* 0x100fe200078e0a02 */
[----:B------:R-:W-:Y:S01]  /*0b90*/  ISETP.GE.AND P1, PT, R4, RZ, PT ;  /* 0x000000ff0400720c */ /* 0x000fe20003f26270 */
[----:B------:R-:W-:Y:S01]  /*0ba0*/  @!P4 IMAD.IADD R15, R15, 0x1, -R2 ;  /* 0x000000010f0fc824 */ /* 0x000fe200078e0a02 */
[----:B------:R-:W-:Y:S01]  /*0bb0*/  ISETP.GT.U32.AND P4, PT, R2, R7, PT ;  /* 0x000000070200720c */ /* 0x000fe20003f84070 */
[----:B------:R-:W-:Y:S01]  /*0bc0*/  IMAD.HI.U32 R4, R6, R11, RZ ;  /* 0x0000000b06047227 */ /* 0x000fe200078e00ff */
[----:B------:R-:W-:Y:S02]  /*0bd0*/  ISETP.GE.AND P6, PT, R10, RZ, PT ;  /* 0x000000ff0a00720c */ /* 0x000fe40003fc6270 */
[----:B------:R-:W-:Y:S01]  /*0be0*/  ISETP.GT.U32.AND P5, PT, R2, R9, PT ;  /* 0x000000090200720c */ /* 0x000fe20003fa4070 */
[----:B------:R-:W-:Y:S01]  /*0bf0*/  IMAD.HI.U32 R10, R6, R13, RZ ;  /* 0x0000000d060a7227 */ /* 0x000fe200078e00ff */
[----:B------:R-:W-:-:S02]  /*0c00*/  ISETP.GT.U32.AND P3, PT, R2, R15, PT ;  /* 0x0000000f0200720c */ /* 0x000fc40003f64070 */
[----:B------:R-:W-:Y:S01]  /*0c10*/  IABS R17, R12 ;  /* 0x0000000c00117213 */ /* 0x000fe20000000000 */
[----:B------:R-:W-:Y:S01]  /*0c20*/  IMAD.MOV R4, RZ, RZ, -R4 ;  /* 0x000000ffff047224 */ /* 0x000fe200078e0a04 */
[----:B------:R-:W-:Y:S01]  /*0c30*/  ISETP.GE.AND P2, PT, R12, RZ, PT ;  /* 0x000000ff0c00720c */ /* 0x000fe20003f46270 */
[----:B------:R-:W-:Y:S01]  /*0c40*/  IMAD.MOV R10, RZ, RZ, -R10 ;  /* 0x000000ffff0a7224 */ /* 0x000fe200078e0a0a */
[----:B------:R-:W-:Y:S01]  /*0c50*/  IABS R19, R14 ;  /* 0x0000000e00137213 */ /* 0x000fe20000000000 */
[C---:B------:R-:W-:Y:S02]  /*0c60*/  IMAD R11, R2.reuse, R4, R11 ;  /* 0x00000004020b7224 */ /* 0x040fe400078e020b */
[C---:B------:R-:W-:Y:S02]  /*0c70*/  IMAD R13, R2.reuse, R10, R13 ;  /* 0x0000000a020d7224 */ /* 0x040fe400078e020d */
[--C-:B------:R-:W-:Y:S01]  /*0c80*/  @!P4 IMAD.IADD R7, R7, 0x1, -R2.reuse ;  /* 0x000000010707c824 */ /* 0x100fe200078e0a02 */
[C---:B------:R-:W-:Y:S01]  /*0c90*/  ISETP.GT.U32.AND P4, PT, R2.reuse, R11, PT ;  /* 0x0000000b0200720c */ /* 0x040fe20003f84070 */
[--C-:B------:R-:W-:Y:S01]  /*0ca0*/  @!P5 IMAD.IADD R9, R9, 0x1, -R2.reuse ;  /* 0x000000010909d824 */ /* 0x100fe200078e0a02 */
[----:B------:R-:W-:Y:S01]  /*0cb0*/  ISETP.GT.U32.AND P5, PT, R2, R13, PT ;  /* 0x0000000d0200720c */ /* 0x000fe20003fa4070 */
[----:B------:R-:W-:Y:S01]  /*0cc0*/  @!P3 IMAD.IADD R15, R15, 0x1, -R2 ;  /* 0x000000010f0fb824 */ /* 0x000fe200078e0a02 */
[----:B------:R-:W-:Y:S01]  /*0cd0*/  ISETP.GE.AND P3, PT, R18, RZ, PT ;  /* 0x000000ff1200720c */ /* 0x000fe20003f66270 */
[----:B------:R-:W-:Y:S01]  /*0ce0*/  IMAD.HI.U32 R10, R6, R21, RZ ;  /* 0x00000015060a7227 */ /* 0x000fe200078e00ff */
[----:B------:R-:W-:-:S03]  /*0cf0*/  LOP3.LUT R18, R8, 0x1c, RZ, 0xfc, !PT ;  /* 0x0000001c08127812 */ /* 0x000fc600078efcff */
[----:B------:R-:W-:Y:S01]  /*0d00*/  IMAD.MOV.U32 R37, RZ, RZ, R15 ;  /* 0x000000ffff257224 */ /* 0x000fe200078e000f */
[----:B------:R-:W-:Y:S01]  /*0d10*/  IABS R23, R18 ;  /* 0x0000001200177213 */ /* 0x000fe20000000000 */
[----:B------:R-:W-:-:S04]  /*0d20*/  IMAD.HI.U32 R4, R6, R17, RZ ;  /* 0x0000001106047227 */ /* 0x000fc800078e00ff */
[--C-:B------:R-:W-:Y:S01]  /*0d30*/  @!P4 IMAD.IADD R11, R11, 0x1, -R2.reuse ;  /* 0x000000010b0bc824 */ /* 0x100fe200078e0a02 */
[----:B------:R-:W-:Y:S01]  /*0d40*/  ISETP.GE.AND P4, PT, R8, RZ, PT ;  /* 0x000000ff0800720c */ /* 0x000fe20003f86270 */
[----:B------:R-:W-:Y:S02]  /*0d50*/  @!P5 IMAD.IADD R13, R13, 0x1, -R2 ;  /* 0x000000010d0dd824 */ /* 0x000fe400078e0a02 */
[----:B------:R-:W-:Y:S01]  /*0d60*/  @!P3 IMAD.MOV R37, RZ, RZ, -R37 ;  /* 0x000000ffff25b224 */ /* 0x000fe200078e0a25 */
[C---:B------:R-:W-:Y:S01]  /*0d70*/  ISETP.GT.U32.AND P5, PT, R2.reuse, R11, PT ;  /* 0x0000000b0200720c */ /* 0x040fe20003fa4070 */
[----:B------:R-:W-:Y:S01]  /*0d80*/  IMAD.MOV R10, RZ, RZ, -R10 ;  /* 0x000000ffff0a7224 */ /* 0x000fe200078e0a0a */
[----:B------:R-:W-:Y:S01]  /*0d90*/  ISETP.GT.U32.AND P3, PT, R2, R13, PT ;  /* 0x0000000d0200720c */ /* 0x000fe20003f64070 */
[----:B------:R-:W-:Y:S02]  /*0da0*/  IMAD.MOV R4, RZ, RZ, -R4 ;  /* 0x000000ffff047224 */ /* 0x000fe400078e0a04 */
[----:B------:R-:W-:-:S04]  /*0db0*/  IMAD.HI.U32 R12, R6, R23, RZ ;  /* 0x00000017060c7227 */ /* 0x000fc800078e00ff */
[C---:B------:R-:W-:Y:S02]  /*0dc0*/  IMAD R21, R2.reuse, R10, R21 ;  /* 0x0000000a02157224 */ /* 0x040fe400078e0215 */
[----:B------:R-:W-:Y:S02]  /*0dd0*/  IMAD R17, R2, R4, R17 ;  /* 0x0000000402117224 */ /* 0x000fe400078e0211 */
[----:B------:R-:W-:Y:S01]  /*0de0*/  @!P5 IMAD.IADD R11, R11, 0x1, -R2 ;  /* 0x000000010b0bd824 */ /* 0x000fe200078e0a02 */
[----:B------:R-:W-:Y:S01]  /*0df0*/  ISETP.GE.AND P5, PT, R16, RZ, PT ;  /* 0x000000ff1000720c */ /* 0x000fe20003fa6270 */
[----:B------:R-:W-:Y:S01]  /*0e00*/  IMAD.MOV R12, RZ, RZ, -R12 ;  /* 0x000000ffff0c7224 */ /* 0x000fe200078e0a0c */
[----:B------:R-:W-:Y:S01]  /*0e10*/  LOP3.LUT R16, R8, 0x24, RZ, 0xfc, !PT ;  /* 0x0000002408107812 */ /* 0x000fe200078efcff */
[----:B------:R-:W-:Y:S02]  /*0e20*/  @!P3 IMAD.IADD R13, R13, 0x1, -R2 ;  /* 0x000000010d0db824 */ /* 0x000fe400078e0a02 */
[----:B------:R-:W-:Y:S01]  /*0e30*/  IMAD.HI.U32 R4, R6, R19, RZ ;  /* 0x0000001306047227 */ /* 0x000fe200078e00ff */
[----:B------:R-:W-:-:S03]  /*0e40*/  IABS R27, R16 ;  /* 0x00000010001b7213 */ /* 0x000fc60000000000 */
[----:B------:R-:W-:Y:S01]  /*0e50*/  @!P1 IMAD.MOV R11, RZ, RZ, -R11 ;  /* 0x000000ffff0b9224 */ /* 0x000fe200078e0a0b */
[C---:B------:R-:W-:Y:S01]  /*0e60*/  ISETP.GT.U32.AND P1, PT, R2.reuse, R21, PT ;  /* 0x000000150200720c */ /* 0x040fe20003f24070 */
[C---:B------:R-:W-:Y:S02]  /*0e70*/  IMAD R23, R2.reuse, R12, R23 ;  /* 0x0000000c02177224 */ /* 0x040fe400078e0217 */
[----:B------:R-:W-:Y:S02]  /*0e80*/  IMAD.MOV.U32 R15, RZ, RZ, R13 ;  /* 0x000000ffff0f7224 */ /* 0x000fe400078e000d */
[----:B------:R-:W-:Y:S02]  /*0e90*/  IMAD.MOV R4, RZ, RZ, -R4 ;  /* 0x000000ffff047224 */ /* 0x000fe400078e0a04 */
[----:B------:R-:W-:Y:S01]  /*0ea0*/  @!P6 IMAD.MOV R15, RZ, RZ, -R15 ;  /* 0x000000ffff0fe224 */ /* 0x000fe200078e0a0f */
[C---:B------:R-:W-:Y:S01]  /*0eb0*/  ISETP.GT.U32.AND P6, PT, R2.reuse, R23, PT ;  /* 0x000000170200720c */ /* 0x040fe20003fc4070 */
[----:B------:R-:W-:Y:S01]  /*0ec0*/  IMAD R19, R2, R4, R19 ;  /* 0x0000000402137224 */ /* 0x000fe200078e0213 */
[----:B------:R-:W-:Y:S01]  /*0ed0*/  LOP3.LUT R4, R121, 0x3f, RZ, 0xc0, !PT ;  /* 0x0000003f79047812 */ /* 0x000fe200078ec0ff */
[----:B------:R-:W-:Y:S01]  /*0ee0*/  @!P0 IMAD.MOV R9, RZ, RZ, -R9 ;  /* 0x000000ffff098224 */ /* 0x000fe200078e0a09 */
[----:B------:R-:W-:Y:S01]  /*0ef0*/  ISETP.GE.AND P0, PT, R14, RZ, PT ;  /* 0x000000ff0e00720c */ /* 0x000fe20003f06270 */
[----:B------:R-:W-:Y:S01]  /*0f00*/  @!P1 IMAD.IADD R21, R21, 0x1, -R2 ;  /* 0x0000000115159824 */ /* 0x000fe200078e0a02 */
[----:B------:R-:W-:Y:S01]  /*0f10*/  LOP3.LUT R14, R8, 0x20, RZ, 0xfc, !PT ;  /* 0x00000020080e7812 */ /* 0x000fe200078efcff */
[----:B------:R-:W-:Y:S01]  /*0f20*/  @!P4 IMAD.MOV R7, RZ, RZ, -R7 ;  /* 0x000000ffff07c224 */ /* 0x000fe200078e0a07 */
[----:B------:R-:W-:Y:S01]  /*0f30*/  ISETP.GT.U32.AND P3, PT, R2, R19, PT ;  /* 0x000000130200720c */ /* 0x000fe20003f64070 */
[----:B------:R-:W-:Y:S01]  /*0f40*/  IMAD.HI.U32 R12, R6, R27, RZ ;  /* 0x0000001b060c7227 */ /* 0x000fe200078e00ff */
[----:B------:R-:W-:-:S02]  /*0f50*/  IABS R25, R14 ;  /* 0x0000000e00197213 */ /* 0x000fc40000000000 */
[C---:B------:R-:W-:Y:S01]  /*0f60*/  ISETP.GT.U32.AND P4, PT, R2.reuse, R17, PT ;  /* 0x000000110200720c */ /* 0x040fe20003f84070 */
[----:B------:R-:W-:Y:S01]  /*0f70*/  @!P6 IMAD.IADD R23, R23, 0x1, -R2 ;  /* 0x000000011717e824 */ /* 0x000fe200078e0a02 */
[----:B------:R-:W-:Y:S01]  /*0f80*/  ISETP.GT.U32.AND P1, PT, R2, R21, PT ;  /* 0x000000150200720c */ /* 0x000fe20003f24070 */
[----:B------:R-:W-:-:S03]  /*0f90*/  IMAD.HI.U32 R10, R6, R25, RZ ;  /* 0x00000019060a7227 */ /* 0x000fc600078e00ff */
[C---:B------:R-:W-:Y:S01]  /*0fa0*/  ISETP.GT.U32.AND P6, PT, R2.reuse, R23, PT ;  /* 0x000000170200720c */ /* 0x040fe20003fc4070 */
[----:B------:R-:W-:Y:S02]  /*0fb0*/  IMAD.MOV R10, RZ, RZ, -R10 ;  /* 0x000000ffff0a7224 */ /* 0x000fe400078e0a0a */
[----:B------:R-:W-:Y:S02]  /*0fc0*/  @!P3 IMAD.IADD R19, R19, 0x1, -R2 ;  /* 0x000000011313b824 */ /* 0x000fe400078e0a02 */
[C---:B------:R-:W-:Y:S02]  /*0fd0*/  IMAD R25, R2.reuse, R10, R25 ;  /* 0x0000000a02197224 */ /* 0x040fe400078e0219 */
[----:B------:R-:W-:Y:S01]  /*0fe0*/  IMAD.MOV R12, RZ, RZ, -R12 ;  /* 0x000000ffff0c7224 */ /* 0x000fe200078e0a0c */
[C---:B------:R-:W-:Y:S01]  /*0ff0*/  ISETP.GT.U32.AND P3, PT, R2.reuse, R19, PT ;  /* 0x000000130200720c */ /* 0x040fe20003f64070 */
[--C-:B------:R-:W-:Y:S02]  /*1000*/  @!P4 IMAD.IADD R17, R17, 0x1, -R2.reuse ;  /* 0x000000011111c824 */ /* 0x100fe400078e0a02 */
[----:B------:R-:W-:Y:S01]  /*1010*/  @!P1 IMAD.IADD R21, R21, 0x1, -R2 ;  /* 0x0000000115159824 */ /* 0x000fe200078e0a02 */
[C---:B------:R-:W-:Y:S01]  /*1020*/  ISETP.GT.U32.AND P1, PT, R2.reuse, R25, PT ;  /* 0x000000190200720c */ /* 0x040fe20003f24070 */
[----:B------:R-:W-:Y:S01]  /*1030*/  IMAD R111, R3, 0x40, R4 ;  /* 0x00000040036f7824 */ /* 0x000fe200078e0204 */
[----:B------:R-:W-:Y:S01]  /*1040*/  ISETP.GT.U32.AND P4, PT, R2, R17, PT ;  /* 0x000000110200720c */ /* 0x000fe20003f84070 */
[----:B------:R-:W-:-:S04]  /*1050*/  IMAD.HI.U32 R13, R6, R29, RZ ;  /* 0x0000001d060d7227 */ /* 0x000fc800078e00ff */
[----:B------:R-:W-:Y:S01]  /*1060*/  IMAD R3, R2, R12, R27 ;  /* 0x0000000c02037224 */ /* 0x000fe200078e021b */
[----:B------:R-:W-:Y:S01]  /*1070*/  LOP3.LUT R12, R8, 0x38, RZ, 0xfc, !PT ;  /* 0x00000038080c7812 */ /* 0x000fe200078efcff */
[----:B------:R-:W-:Y:S02]  /*1080*/  IMAD.MOV R13, RZ, RZ, -R13 ;  /* 0x000000ffff0d7224 */ /* 0x000fe400078e0a0d */
[--C-:B------:R-:W-:Y:S01]  /*1090*/  @!P6 IMAD.IADD R23, R23, 0x1, -R2.reuse ;  /* 0x000000011717e824 */ /* 0x100fe200078e0a02 */
[C---:B------:R-:W-:Y:S01]  /*10a0*/  ISETP.GT.U32.AND P6, PT, R2.reuse, R3, PT ;  /* 0x000000030200720c */ /* 0x040fe20003fc4070 */
[----:B------:R-:W-:Y:S01]  /*10b0*/  IMAD R27, R2, R13, R29 ;  /* 0x0000000d021b7224 */ /* 0x000fe200078e021d */
[----:B------:R-:W-:Y:S01]  /*10c0*/  IABS R35, R12 ;  /* 0x0000000c00237213 */ /* 0x000fe20000000000 */
[--C-:B------:R-:W-:Y:S01]  /*10d0*/  @!P3 IMAD.IADD R19, R19, 0x1, -R2.reuse ;  /* 0x000000011313b824 */ /* 0x100fe200078e0a02 */
[----:B------:R-:W-:Y:S01]  /*10e0*/  ISETP.GE.AND P3, PT, R14, RZ, PT ;  /* 0x000000ff0e00720c */ /* 0x000fe20003f66270 */
[--C-:B------:R-:W-:Y:S01]  /*10f0*/  @!P1 IMAD.IADD R25, R25, 0x1, -R2.reuse ;  /* 0x0000000119199824 */ /* 0x100fe200078e0a02 */
[----:B------:R-:W-:Y:S01]  /*1100*/  LOP3.LUT R14, R8, 0x2c, RZ, 0xfc, !PT ;  /* 0x0000002c080e7812 */ /* 0x000fe200078efcff */
[--C-:B------:R-:W-:Y:S01]  /*1110*/  @!P4 IMAD.IADD R17, R17, 0x1, -R2.reuse ;  /* 0x000000011111c824 */ /* 0x100fe200078e0a02 */
[----:B------:R-:W-:Y:S01]  /*1120*/  ISETP.GT.U32.AND P1, PT, R2, R27, PT ;  /* 0x0000001b0200720c */ /* 0x000fe20003f24070 */
[----:B------:R-:W-:Y:S01]  /*1130*/  @!P0 IMAD.MOV R19, RZ, RZ, -R19 ;  /* 0x000000ffff138224 */ /* 0x000fe200078e0a13 */
[----:B------:R-:W-:Y:S01]  /*1140*/  IABS R29, R14 ;  /* 0x0000000e001d7213 */ /* 0x000fe20000000000 */
[----:B------:R-:W-:Y:S01]  /*1150*/  @!P2 IMAD.MOV R17, RZ, RZ, -R17 ;  /* 0x000000ffff11a224 */ /* 0x000fe200078e0a11 */
[----:B------:R-:W-:Y:S01]  /*1160*/  ISETP.GE.AND P4, PT, R18, RZ, PT ;  /* 0x000000ff1200720c */ /* 0x000fe20003f86270 */
[----:B------:R-:W-:Y:S01]  /*1170*/  @!P6 IMAD.IADD R3, R3, 0x1, -R2 ;  /* 0x000000010303e824 */ /* 0x000fe200078e0a02 */
[----:B------:R-:W-:Y:S01]  /*1180*/  LOP3.LUT R18, R8, 0x30, RZ, 0xfc, !PT ;  /* 0x0000003008127812 */ /* 0x000fe200078efcff */
[----:B------:R-:W-:Y:S01]  /*1190*/  IMAD.HI.U32 R4, R6, R29, RZ ;  /* 0x0000001d06047227 */ /* 0x000fe200078e00ff */
[----:B------:R-:W-:-:S02]  /*11a0*/  ISETP.GT.U32.AND P6, PT, R2, R25, PT ;  /* 0x000000190200720c */ /* 0x000fc40003fc4070 */
[----:B------:R-:W-:Y:S01]  /*11b0*/  IABS R31, R18 ;  /* 0x00000012001f7213 */ /* 0x000fe20000000000 */
[----:B------:R-:W-:Y:S01]  /*11c0*/  IMAD.MOV R10, RZ, RZ, -R4 ;  /* 0x000000ffff0a7224 */ /* 0x000fe200078e0a04 */
[----:B------:R-:W-:Y:S01]  /*11d0*/  ISETP.GT.U32.AND P2, PT, R2, R3, PT ;  /* 0x000000030200720c */ /* 0x000fe20003f44070 */
[----:B------:R-:W-:Y:S01]  /*11e0*/  @!P1 IMAD.IADD R27, R27, 0x1, -R2 ;  /* 0x000000011b1b9824 */ /* 0x000fe200078e0a02 */
[----:B------:R-:W-:Y:S01]  /*11f0*/  IABS R13, R111 ;  /* 0x0000006f000d7213 */ /* 0x000fe20000000000 */
[----:B------:R-:W-:-:S03]  /*1200*/  IMAD.HI.U32 R8, R6, R31, RZ ;  /* 0x0000001f06087227 */ /* 0x000fc600078e00ff */
[C---:B------:R-:W-:Y:S01]  /*1210*/  ISETP.GT.U32.AND P1, PT, R2.reuse, R27, PT ;  /* 0x0000001b0200720c */ /* 0x040fe20003f24070 */
[----:B------:R-:W-:Y:S02]  /*1220*/  IMAD R29, R2, R10, R29 ;  /* 0x0000000a021d7224 */ /* 0x000fe400078e021d */
[----:B------:R-:W-:Y:S02]  /*1230*/  IMAD.MOV R8, RZ, RZ, -R8 ;  /* 0x000000ffff087224 */ /* 0x000fe400078e0a08 */
[----:B------:R-:W-:-:S04]  /*1240*/  IMAD.HI.U32 R4, R6, R33, RZ ;  /* 0x0000002106047227 */ /* 0x000fc800078e00ff */
[----:B------:R-:W-:Y:S01]  /*1250*/  @!P6 IMAD.IADD R25, R25, 0x1, -R2 ;  /* 0x000000011919e824 */ /* 0x000fe200078e0a02 */
[C---:B------:R-:W-:Y:S01]  /*1260*/  ISETP.GT.U32.AND P6, PT, R2.reuse, R29, PT ;  /* 0x0000001d0200720c */ /* 0x040fe20003fc4070 */
[----:B------:R-:W-:Y:S02]  /*1270*/  IMAD R31, R2, R8, R31 ;  /* 0x00000008021f7224 */ /* 0x000fe400078e021f */
[----:B------:R-:W-:-:S04]  /*1280*/  IMAD.HI.U32 R6, R6, R35, RZ ;  /* 0x0000002306067227 */ /* 0x000fc800078e00ff */
[----:B------:R-:W-:Y:S02]  /*1290*/  IMAD.MOV R4, RZ, RZ, -R4 ;  /* 0x000000ffff047224 */ /* 0x000fe400078e0a04 */
[----:B------:R-:W-:Y:S02]  /*12a0*/  IMAD.MOV R6, RZ, RZ, -R6 ;  /* 0x000000ffff067224 */ /* 0x000fe400078e0a06 */
[--C-:B------:R-:W-:Y:S01]  /*12b0*/  @!P2 IMAD.IADD R3, R3, 0x1, -R2.reuse ;  /* 0x000000010303a824 */ /* 0x100fe200078e0a02 */
[C---:B------:R-:W-:Y:S01]  /*12c0*/  ISETP.GT.U32.AND P2, PT, R2.reuse, R31, PT ;  /* 0x0000001f0200720c */ /* 0x040fe20003f44070 */
[C---:B------:R-:W-:Y:S02]  /*12d0*/  IMAD R33, R2.reuse, R4, R33 ;  /* 0x0000000402217224 */ /* 0x040fe400078e0221 */
[C---:B------:R-:W-:Y:S02]  /*12e0*/  IMAD R35, R2.reuse, R6, R35 ;  /* 0x0000000602237224 */ /* 0x040fe400078e0223 */
[--C-:B------:R-:W-:Y:S01]  /*12f0*/  @!P1 IMAD.IADD R27, R27, 0x1, -R2.reuse ;  /* 0x000000011b1b9824 */ /* 0x100fe200078e0a02 */
[C---:B------:R-:W-:Y:S01]  /*1300*/  ISETP.GT.U32.AND P1, PT, R2.reuse, R33, PT ;  /* 0x000000210200720c */ /* 0x040fe20003f24070 */
[----:B------:R-:W-:Y:S01]  /*1310*/  @!P6 IMAD.IADD R29, R29, 0x1, -R2 ;  /* 0x000000011d1de824 */ /* 0x000fe200078e0a02 */
[----:B------:R-:W-:Y:S01]  /*1320*/  ISETP.GT.U32.AND P6, PT, R2, R35, PT ;  /* 0x000000230200720c */ /* 0x000fe20003fc4070 */
[----:B------:R-:W-:-:S03]  /*1330*/  IMAD.HI.U32 R5, R5, R13, RZ ;  /* 0x0000000d05057227 */ /* 0x000fc600078e00ff */
[----:B------:R-:W-:Y:S01]  /*1340*/  ISETP.GT.U32.AND P0, PT, R2, R29, PT ;  /* 0x0000001d0200720c */ /* 0x000fe20003f04070 */
[--C-:B------:R-:W-:Y:S01]  /*1350*/  @!P2 IMAD.IADD R31, R31, 0x1, -R2.reuse ;  /* 0x000000011f1fa824 */ /* 0x100fe200078e0a02 */
[----:B------:R-:W-:Y:S01]  /*1360*/  ISETP.GE.AND P2, PT, R16, RZ, PT ;  /* 0x000000ff1000720c */ /* 0x000fe20003f46270 */
[----:B------:R-:W-:Y:S02]  /*1370*/  IMAD.MOV R5, RZ, RZ, -R5 ;  /* 0x000000ffff057224 */ /* 0x000fe400078e0a05 */
[----:B------:R-:W-:Y:S01]  /*1380*/  @!P5 IMAD.MOV R21, RZ, RZ, -R21 ;  /* 0x000000ffff15d224 */ /* 0x000fe200078e0a15 */
[----:B------:R-:W-:Y:S01]  /*1390*/  ISETP.GT.U32.AND P5, PT, R2, R31, PT ;  /* 0x0000001f0200720c */ /* 0x000fe20003fa4070 */
[--C-:B------:R-:W-:Y:S01]  /*13a0*/  @!P1 IMAD.IADD R33, R33, 0x1, -R2.reuse ;  /* 0x0000000121219824 */ /* 0x100fe200078e0a02 */
[----:B------:R-:W-:Y:S01]  /*13b0*/  ISETP.GE.AND P1, PT, R69, c[0x0][0x180], PT ;  /* 0x0000600045007a0c */ /* 0x000fe20003f26270 */
[--C-:B------:R-:W-:Y:S01]  /*13c0*/  @!P6 IMAD.IADD R35, R35, 0x1, -R2.reuse ;  /* 0x000000012323e824 */ /* 0x100fe200078e0a02 */
[----:B------:R-:W-:Y:S01]  /*13d0*/  ISETP.GE.AND P6, PT, R34, c[0x0][0x180], PT ;  /* 0x0000600022007a0c */ /* 0x000fe20003fc6270 */
[----:B------:R-:W-:Y:S01]  /*13e0*/  IMAD R13, R0, R5, R13 ;  /* 0x00000005000d7224 */ /* 0x000fe200078e020d */
[----:B------:R-:W-:Y:S01]  /*13f0*/  SEL R4, R125, RZ, !P1 ;  /* 0x000000ff7d047207 */ /* 0x000fe20004800000 */
[----:B------:R-:W-:Y:S01]  /*1400*/  @!P4 IMAD.MOV R23, RZ, RZ, -R23 ;  /* 0x000000ffff17c224 */ /* 0x000fe200078e0a17 */
[C---:B------:R-:W-:Y:S01]  /*1410*/  ISETP.GT.U32.AND P4, PT, R2.reuse, R33, PT ;  /* 0x000000210200720c */ /* 0x040fe20003f84070 */
[----:B------:R-:W-:Y:S01]  /*1420*/  @!P3 IMAD.MOV R25, RZ, RZ, -R25 ;  /* 0x000000ffff19b224 */ /* 0x000fe200078e0a19 */
[----:B------:R-:W-:Y:S01]  /*1430*/  ISETP.GT.U32.AND P3, PT, R2, R35, PT ;  /* 0x000000230200720c */ /* 0x000fe20003f64070 */
[----:B------:R-:W-:Y:S01]  /*1440*/  @!P2 IMAD.MOV R3, RZ, RZ, -R3 ;  /* 0x000000ffff03a224 */ /* 0x000fe200078e0a03 */
[----:B------:R-:W-:Y:S01]  /*1450*/  ISETP.GT.U32.AND P2, PT, R0, R13, PT ;  /* 0x0000000d0000720c */ /* 0x000fe20003f44070 */
[--C-:B------:R-:W-:Y:S01]  /*1460*/  @!P0 IMAD.IADD R29, R29, 0x1, -R2.reuse ;  /* 0x000000011d1d8824 */ /* 0x100fe200078e0a02 */
[----:B------:R-:W-:Y:S01]  /*1470*/  ISETP.GE.AND P0, PT, R14, RZ, PT ;  /* 0x000000ff0e00720c */ /* 0x000fe20003f06270 */
[--C-:B------:R-:W-:Y:S01]  /*1480*/  @!P5 IMAD.IADD R31, R31, 0x1, -R2.reuse ;  /* 0x000000011f1fd824 */ /* 0x100fe200078e0a02 */
[----:B------:R-:W-:Y:S01]  /*1490*/  ISETP.GE.AND P5, PT, R18, RZ, PT ;  /* 0x000000ff1200720c */ /* 0x000fe20003fa6270 */
[----:B------:R-:W-:Y:S01]  /*14a0*/  IMAD R16, R34, c[0x0][0x188], RZ ;  /* 0x0000620022107a24 */ /* 0x000fe200078e02ff */
[----:B------:R-:W-:Y:S01]  /*14b0*/  ISETP.GE.AND P1, PT, R20, RZ, PT ;  /* 0x000000ff1400720c */ /* 0x000fe20003f26270 */
[----:B------:R-:W-:Y:S01]  /*14c0*/  IMAD R20, R32, c[0x0][0x188], RZ ;  /* 0x0000620020147a24 */ /* 0x000fe200078e02ff */
[----:B------:R-:W-:Y:S01]  /*14d0*/  SEL R5, R125, RZ, !P6 ;  /* 0x000000ff7d057207 */ /* 0x000fe20007000000 */
[--C-:B------:R-:W-:Y:S01]  /*14e0*/  @!P4 IMAD.IADD R33, R33, 0x1, -R2.reuse ;  /* 0x000000012121c824 */ /* 0x100fe200078e0a02 */
[----:B------:R-:W-:Y:S01]  /*14f0*/  ISETP.GE.AND P4, PT, R22, RZ, PT ;  /* 0x000000ff1600720c */ /* 0x000fe20003f86270 */
[----:B------:R-:W-:Y:S01]  /*1500*/  @!P3 IMAD.IADD R35, R35, 0x1, -R2 ;  /* 0x000000012323b824 */ /* 0x000fe200078e0a02 */
[----:B------:R-:W-:Y:S01]  /*1510*/  ISETP.GE.AND P3, PT, R12, RZ, PT ;  /* 0x000000ff0c00720c */ /* 0x000fe20003f66270 */
[----:B------:R-:W-:Y:S01]  /*1520*/  @!P2 IMAD.IADD R13, R13, 0x1, -R0 ;  /* 0x000000010d0da824 */ /* 0x000fe200078e0a00 */
[----:B------:R-:W-:Y:S01]  /*1530*/  ISETP.GE.AND P2, PT, R120, c[0x0][0x180], PT ;  /* 0x0000600078007a0c */ /* 0x000fe20003f46270 */
[----:B------:R-:W-:Y:S01]  /*1540*/  @!P0 IMAD.MOV R29, RZ, RZ, -R29 ;  /* 0x000000ffff1d8224 */ /* 0x000fe200078e0a1d */
[----:B------:R-:W-:Y:S01]  /*1550*/  ISETP.NE.U32.AND P6, PT, R4, RZ, PT ;  /* 0x000000ff0400720c */ /* 0x000fe20003fc5070 */
[----:B------:R-:W-:Y:S01]  /*1560*/  @!P5 IMAD.MOV R31, RZ, RZ, -R31 ;  /* 0x000000ffff1fd224 */ /* 0x000fe200078e0a1f */
[----:B------:R-:W-:Y:S01]  /*1570*/  ISETP.GT.U32.AND P0, PT, R0, R13, PT ;  /* 0x0000000d0000720c */ /* 0x000fe20003f04070 */
[----:B------:R-:W-:Y:S01]  /*1580*/  @!P1 IMAD.MOV R27, RZ, RZ, -R27 ;  /* 0x000000ffff1b9224 */ /* 0x000fe200078e0a1b */
[----:B------:R-:W-:-:S02]  /*1590*/  SEL R2, R125, RZ, !P2 ;  /* 0x000000ff7d027207 */ /* 0x000fc40005000000 */
[----:B------:R-:W-:Y:S01]  /*15a0*/  ISETP.GE.AND P2, PT, R32, c[0x0][0x180], PT ;  /* 0x0000600020007a0c */ /* 0x000fe20003f46270 */
[----:B------:R-:W-:Y:S01]  /*15b0*/  @!P4 IMAD.MOV R33, RZ, RZ, -R33 ;  /* 0x000000ffff21c224 */ /* 0x000fe200078e0a21 */
[----:B------:R-:W-:Y:S01]  /*15c0*/  ISETP.GE.AND P5, PT, R119, c[0x0][0x180], PT ;  /* 0x0000600077007a0c */ /* 0x000fe20003fa6270 */
[----:B------:R-:W-:Y:S01]  /*15d0*/  @!P3 IMAD.MOV R35, RZ, RZ, -R35 ;  /* 0x000000ffff23b224 */ /* 0x000fe200078e0a23 */
[----:B------:R-:W-:Y:S02]  /*15e0*/  ISETP.NE.U32.AND P1, PT, R5, RZ, PT ;  /* 0x000000ff0500720c */ /* 0x000fe40003f25070 */
[----:B------:R-:W-:Y:S02]  /*15f0*/  ISETP.NE.U32.AND P4, PT, R2, RZ, PT ;  /* 0x000000ff0200720c */ /* 0x000fe40003f85070 */
[----:B------:R-:W-:Y:S01]  /*1600*/  SEL R4, R125, RZ, !P2 ;  /* 0x000000ff7d047207 */ /* 0x000fe20005000000 */
[----:B------:R-:W-:Y:S01]  /*1610*/  @!P0 IMAD.IADD R13, R13, 0x1, -R0 ;  /* 0x000000010d0d8824 */ /* 0x000fe200078e0a00 */
[----:B------:R-:W-:Y:S01]  /*1620*/  ISETP.NE.AND P2, PT, RZ, c[0x0][0x17c], PT ;  /* 0x00005f00ff007a0c */ /* 0x000fe20003f45270 */
[----:B------:R-:W-:Y:S01]  /*1630*/  IMAD.SHL.U32 R0, R124, 0x4, RZ ;  /* 0x000000047c007824 */ /* 0x000fe200078e00ff */
[----:B------:R-:W-:-:S02]  /*1640*/  SEL R5, R125, RZ, !P5 ;  /* 0x000000ff7d057207 */ /* 0x000fc40006800000 */
[----:B------:R-:W-:Y:S02]  /*1650*/  LOP3.LUT R2, RZ, c[0x0][0x17c], RZ, 0x33, !PT ;  /* 0x00005f00ff027a12 */ /* 0x000fe400078e33ff */
[----:B------:R-:W-:Y:S02]  /*1660*/  ISETP.NE.U32.AND P3, PT, R5, RZ, PT ;  /* 0x000000ff0500720c */ /* 0x000fe40003f65070 */
[C---:B------:R-:W-:Y:S02]  /*1670*/  SEL R110, R2.reuse, R7, !P2 ;  /* 0x00000007026e7207 */ /* 0x040fe40005000000 */
[C---:B------:R-:W-:Y:S02]  /*1680*/  SEL R109, R2.reuse, R9, !P2 ;  /* 0x00000009026d7207 */ /* 0x040fe40005000000 */
[----:B------:R-:W-:Y:S01]  /*1690*/  SEL R108, R2, R11, !P2 ;  /* 0x0000000b026c7207 */ /* 0x000fe20005000000 */
[----:B------:R-:W-:Y:S01]  /*16a0*/  IMAD R110, R110, c[0x0][0x190], RZ ;  /* 0x000064006e6e7a24 */ /* 0x000fe200078e02ff */
[C---:B------:R-:W-:Y:S01]  /*16b0*/  SEL R107, R2.reuse, R15, !P2 ;  /* 0x0000000f026b7207 */ /* 0x040fe20005000000 */
[----:B------:R-:W-:Y:S01]  /*16c0*/  IMAD R109, R109, c[0x0][0x190], RZ ;  /* 0x000064006d6d7a24 */ /* 0x000fe200078e02ff */
        /* <DEDUP_REMOVED lines=15> */
[----:B------:R-:W-:Y:S01]  /*17c0*/  IMAD.SHL.U32 R3, R121, 0x4, RZ ;  /* 0x0000000479037824 */ /* 0x000fe200078e00ff */
        /* <DEDUP_REMOVED lines=8> */
[----:B------:R-:W-:Y:S01]  /*1850*/  ISETP.GE.AND P2, PT, R111, RZ, PT ;  /* 0x000000ff6f00720c */ /* 0x000fe20003f46270 */
[----:B------:R-:W-:Y:S01]  /*1860*/  IMAD R10, R10, c[0x0][0x190], RZ ;  /* 0x000064000a0a7a24 */ /* 0x000fe200078e02ff */
[----:B------:R-:W-:Y:S01]  /*1870*/  ISETP.NE.AND P0, PT, RZ, c[0x0][0x178], PT ;  /* 0x00005e00ff007a0c */ /* 0x000fe20003f05270 */
[----:B------:R-:W-:Y:S01]  /*1880*/  IMAD R11, R11, c[0x0][0x190], RZ ;  /* 0x000064000b0b7a24 */ /* 0x000fe200078e02ff */
[----:B------:R-:W-:-:S02]  /*1890*/  ISETP.NE.U32.AND P5, PT, R4, RZ, PT ;  /* 0x000000ff0400720c */ /* 0x000fc40003fa5070 */
[----:B------:R-:W-:Y:S02]  /*18a0*/  SHF.R.U32.HI R2, RZ, 0x1, R121 ;  /* 0x00000001ff027819 */ /* 0x000fe40000011679 */
[----:B------:R-:W-:-:S04]  /*18b0*/  LOP3.LUT R3, R3, 0x7fc, RZ, 0xc0, !PT ;  /* 0x000007fc03037812 */ /* 0x000fc800078ec0ff */
[C---:B------:R-:W-:Y:S01]  /*18c0*/  LOP3.LUT R2, R3.reuse, 0x60, R2, 0x78, !PT ;  /* 0x0000006003027812 */ /* 0x040fe200078e7802 */
[----:B------:R-:W-:Y:S01]  /*18d0*/  @!P2 IMAD.MOV R13, RZ, RZ, -R13 ;  /* 0x000000ffff0da224 */ /* 0x000fe200078e0a0d */
[----:B------:R-:W-:Y:S02]  /*18e0*/  LOP3.LUT R3, R3, UR4, RZ, 0x3c, !PT ;  /* 0x0000000403037c12 */ /* 0x000fe4000f8e3cff */
[----:B------:R-:W-:-:S05]  /*18f0*/  @!P0 LOP3.LUT R13, RZ, c[0x0][0x178], RZ, 0x33, !PT ;  /* 0x00005e00ff0d8a12 */ /* 0x000fca00078e33ff */
[----:B------:R-:W-:-:S04]  /*1900*/  IMAD R8, R13, c[0x0][0x184], RZ ;  /* 0x000061000d087a24 */ /* 0x000fc800078e02ff */
[----:B------:R-:W-:-:S05]  /*1910*/  IMAD.SHL.U32 R84, R8, 0x4, RZ ;  /* 0x0000000408547824 */ /* 0x000fca00078e00ff */
[----:B------:R-:W-:-:S04]  /*1920*/  IADD3 R40, P0, R84, c[0x0][0x160], RZ ;  /* 0x0000580054287a10 */ /* 0x000fc80007f1e0ff */
[----:B------:R-:W-:Y:S02]  /*1930*/  LEA.HI.X.SX32 R4, R8, c[0x0][0x164], 0x2, P0 ;  /* 0x0000590008047a11 */ /* 0x000fe400000f16ff */
[CC--:B------:R-:W-:Y:S02]  /*1940*/  LEA R100, P0, R113.reuse, R40.reuse, 0x2 ;  /* 0x0000002871647211 */ /* 0x0c0fe400078010ff */
[----:B------:R-:W-:Y:S02]  /*1950*/  LEA R12, P2, R16, R40, 0x2 ;  /* 0x00000028100c7211 */ /* 0x000fe400078410ff */
[----:B------:R-:W-:Y:S02]  /*1960*/  LEA.HI.X.SX32 R101, R113, R4, 0x2, P0 ;  /* 0x0000000471657211 */ /* 0x000fe400000f16ff */
[----:B------:R-:W-:Y:S02]  /*1970*/  LEA R14, P0, R112, R40, 0x2 ;  /* 0x00000028700e7211 */ /* 0x000fe400078010ff */
[-C--:B------:R-:W-:Y:S01]  /*1980*/  LEA.HI.X.SX32 R13, R16, R4.reuse, 0x2, P2 ;  /* 0x00000004100d7211 */ /* 0x080fe200010f16ff */
[----:B------:R1:W-:Y:S01]  /*1990*/  LDGSTS.E [R2], [R100.64], P6 ;  /* 0x0000000064027fae */ /* 0x0003e2000b12184e */
[----:B------:R-:W-:-:S02]  /*19a0*/  LEA.HI.X.SX32 R15, R112, R4, 0x2, P0 ;  /* 0x00000004700f7211 */ /* 0x000fc400000f16ff */
[-C--:B------:R-:W-:Y:S01]  /*19b0*/  IADD3 R18, P0, R83, R40.reuse, RZ ;  /* 0x0000002853127210 */ /* 0x080fe20007f1e0ff */
[----:B------:R2:W-:Y:S01]  /*19c0*/  LDGSTS.E [R2+0x800], [R12.64], P1 ;  /* 0x008000000c027fae */ /* 0x0005e2000892184e */
[C---:B------:R-:W-:Y:S02]  /*19d0*/  LEA R16, P2, R20.reuse, R40, 0x2 ;  /* 0x0000002814107211 */ /* 0x040fe400078410ff */
[----:B------:R-:W-:Y:S01]  /*19e0*/  LEA.HI.X.SX32 R19, R95, R4, 0x2, P0 ;  /* 0x000000045f137211 */ /* 0x000fe200000f16ff */
[----:B------:R3:W-:Y:S01]  /*19f0*/  LDGSTS.E [R2+0x1000], [R14.64], P4 ;  /* 0x010000000e027fae */ /* 0x0007e2000a12184e */
[----:B------:R-:W-:Y:S02]  /*1a00*/  IADD3 R22, P0, R81, R40, RZ ;  /* 0x0000002851167210 */ /* 0x000fe40007f1e0ff */
[-C--:B------:R-:W-:Y:S02]  /*1a10*/  LEA.HI.X.SX32 R17, R20, R4.reuse, 0x2, P2 ;  /* 0x0000000414117211 */ /* 0x080fe400010f16ff */
[----:B------:R-:W-:-:S02]  /*1a20*/  LEA.HI.X.SX32 R23, R93, R4, 0x2, P0 ;  /* 0x000000045d177211 */ /* 0x000fc400000f16ff */
[-C--:B------:R-:W-:Y:S01]  /*1a30*/  IADD3 R26, P0, R79, R40.reuse, RZ ;  /* 0x000000284f1a7210 */ /* 0x080fe20007f1e0ff */
[----:B------:R4:W-:Y:S01]  /*1a40*/  LDGSTS.E [R2+0x1800], [R16.64], P5 ;  /* 0x0180000010027fae */ /* 0x0009e2000a92184e */
[----:B------:R-:W-:Y:S02]  /*1a50*/  IADD3 R20, P2, R82, R40, RZ ;  /* 0x0000002852147210 */ /* 0x000fe40007f5e0ff */
[----:B------:R-:W-:Y:S01]  /*1a60*/  LEA.HI.X.SX32 R27, R91, R4, 0x2, P0 ;  /* 0x000000045b1b7211 */ /* 0x000fe200000f16ff */
[----:B------:R5:W-:Y:S01]  /*1a70*/  LDGSTS.E [R2+0x2000], [R18.64], P3 ;  /* 0x0200000012027fae */ /* 0x000be2000992184e */
[----:B------:R-:W-:Y:S02]  /*1a80*/  IADD3 R30, P0, R73, R40, RZ ;  /* 0x00000028491e7210 */ /* 0x000fe40007f1e0ff */
[----:B------:R-:W-:Y:S02]  /*1a90*/  LEA.HI.X.SX32 R21, R94, R4, 0x2, P2 ;  /* 0x000000045e157211 */ /* 0x000fe400010f16ff */
[----:B------:R-:W-:-:S02]  /*1aa0*/  IADD3 R24, P2, R80, R40, RZ ;  /* 0x0000002850187210 */ /* 0x000fc40007f5e0ff */
[-C--:B------:R-:W-:Y:S02]  /*1ab0*/  LEA.HI.X.SX32 R31, R68, R4.reuse, 0x2, P0 ;  /* 0x00000004441f7211 */ /* 0x080fe400000f16ff */
[----:B------:R-:W-:Y:S02]  /*1ac0*/  IADD3 R98, P0, R0, c[0x0][0x168], RZ ;  /* 0x00005a0000627a10 */ /* 0x000fe40007f1e0ff */
[----:B------:R-:W-:Y:S02]  /*1ad0*/  LEA.HI.X.SX32 R25, R92, R4, 0x2, P2 ;  /* 0x000000045c197211 */ /* 0x000fe400010f16ff */
[-C--:B------:R-:W-:Y:S02]  /*1ae0*/  IADD3 R28, P2, R78, R40.reuse, RZ ;  /* 0x000000284e1c7210 */ /* 0x080fe40007f5e0ff */
[----:B------:R-:W-:Y:S02]  /*1af0*/  LEA.HI.X.SX32 R74, R124, c[0x0][0x16c], 0x2, P0 ;  /* 0x00005b007c4a7a11 */ /* 0x000fe400000f16ff */
[----:B------:R-:W-:-:S02]  /*1b00*/  IADD3 R36, P0, R76, R40, RZ ;  /* 0x000000284c247210 */ /* 0x000fc40007f1e0ff */
[----:B------:R-:W-:Y:S02]  /*1b10*/  LEA.HI.X.SX32 R29, R90, R4, 0x2, P2 ;  /* 0x000000045a1d7211 */ /* 0x000fe400010f16ff */
[----:B------:R-:W-:Y:S02]  /*1b20*/  IADD3 R32, P2, R77, R40, RZ ;  /* 0x000000284d207210 */ /* 0x000fe40007f5e0ff */
[----:B------:R-:W-:Y:S02]  /*1b30*/  LEA.HI.X.SX32 R37, R122, R4, 0x2, P0 ;  /* 0x000000047a257211 */ /* 0x000fe400000f16ff */
[----:B------:R-:W-:Y:S02]  /*1b40*/  IADD3 R38, P0, R71, R40, RZ ;  /* 0x0000002847267210 */ /* 0x000fe40007f1e0ff */
[----:B------:R-:W-:Y:S02]  /*1b50*/  LEA.HI.X.SX32 R33, R86, R4, 0x2, P2 ;  /* 0x0000000456217211 */ /* 0x000fe400010f16ff */
[----:B------:R-:W-:-:S02]  /*1b60*/  IADD3 R34, P2, R72, R40, RZ ;  /* 0x0000002848227210 */ /* 0x000fc40007f5e0ff */
[----:B------:R-:W-:Y:S02]  /*1b70*/  LEA.HI.X.SX32 R39, R85, R4, 0x2, P0 ;  /* 0x0000000455277211 */ /* 0x000fe400000f16ff */
[----:B------:R-:W-:Y:S02]  /*1b80*/  IADD3 R40, P0, R75, R40, RZ ;  /* 0x000000284b287210 */ /* 0x000fe40007f1e0ff */
[-C--:B------:R-:W-:Y:S02]  /*1b90*/  LEA.HI.X.SX32 R35, R87, R4.reuse, 0x2, P2 ;  /* 0x0000000457237211 */ /* 0x080fe400010f16ff */
[----:B------:R-:W-:Y:S01]  /*1ba0*/  LEA.HI.X.SX32 R41, R123, R4, 0x2, P0 ;  /* 0x000000047b297211 */ /* 0x000fe200000f16ff */
[----:B------:R-:W-:Y:S01]  /*1bb0*/  IMAD R4, R43, c[0x0][0x190], RZ ;  /* 0x000064002b047a24 */ /* 0x000fe200078e02ff */
[-C--:B------:R-:W-:Y:S02]  /*1bc0*/  LEA R42, P0, R110, R98.reuse, 0x2 ;  /* 0x000000626e2a7211 */ /* 0x080fe400078010ff */
[----:B------:R-:W-:-:S02]  /*1bd0*/  LEA R44, P2, R109, R98, 0x2 ;  /* 0x000000626d2c7211 */ /* 0x000fc400078410ff */
[----:B------:R-:W-:Y:S02]  /*1be0*/  LEA.HI.X.SX32 R43, R110, R74, 0x2, P0 ;  /* 0x0000004a6e2b7211 */ /* 0x000fe400000f16ff */
[C---:B------:R-:W-:Y:S02]  /*1bf0*/  LEA R46, P0, R108.reuse, R98, 0x2 ;  /* 0x000000626c2e7211 */ /* 0x040fe400078010ff */
[-C--:B------:R-:W-:Y:S02]  /*1c00*/  LEA.HI.X.SX32 R45, R109, R74.reuse, 0x2, P2 ;  /* 0x0000004a6d2d7211 */ /* 0x080fe400010f16ff */
[----:B------:R-:W-:Y:S02]  /*1c10*/  LEA.HI.X.SX32 R47, R108, R74, 0x2, P0 ;  /* 0x0000004a6c2f7211 */ /* 0x000fe400000f16ff */
[-C--:B------:R-:W-:Y:S02]  /*1c20*/  LEA R50, P0, R106, R98.reuse, 0x2 ;  /* 0x000000626a327211 */ /* 0x080fe400078010ff */
[----:B------:R-:W-:-:S02]  /*1c30*/  LEA R48, P2, R107, R98, 0x2 ;  /* 0x000000626b307211 */ /* 0x000fc400078410ff */
[----:B------:R-:W-:Y:S02]  /*1c40*/  LEA.HI.X.SX32 R51, R106, R74, 0x2, P0 ;  /* 0x0000004a6a337211 */ /* 0x000fe400000f16ff */
[C---:B------:R-:W-:Y:S02]  /*1c50*/  LEA R54, P0, R104.reuse, R98, 0x2 ;  /* 0x0000006268367211 */ /* 0x040fe400078010ff */
[----:B------:R-:W-:Y:S02]  /*1c60*/  LEA.HI.X.SX32 R49, R107, R74, 0x2, P2 ;  /* 0x0000004a6b317211 */ /* 0x000fe400010f16ff */
[----:B------:R-:W-:Y:S02]  /*1c70*/  LEA R52, P2, R105, R98, 0x2 ;  /* 0x0000006269347211 */ /* 0x000fe400078410ff */
[----:B------:R-:W-:Y:S02]  /*1c80*/  LEA.HI.X.SX32 R55, R104, R74, 0x2, P0 ;  /* 0x0000004a68377211 */ /* 0x000fe400000f16ff */
[----:B------:R-:W-:-:S02]  /*1c90*/  LEA R58, P0, R102, R98, 0x2 ;  /* 0x00000062663a7211 */ /* 0x000fc400078010ff */
[----:B------:R-:W-:Y:S02]  /*1ca0*/  LEA.HI.X.SX32 R53, R105, R74, 0x2, P2 ;  /* 0x0000004a69357211 */ /* 0x000fe400010f16ff */
[----:B------:R-:W-:Y:S02]  /*1cb0*/  LEA R56, P2, R103, R98, 0x2 ;  /* 0x0000006267387211 */ /* 0x000fe400078410ff */
[----:B------:R-:W-:Y:S02]  /*1cc0*/  LEA.HI.X.SX32 R59, R102, R74, 0x2, P0 ;  /* 0x0000004a663b7211 */ /* 0x000fe400000f16ff */
[----:B------:R-:W-:Y:S02]  /*1cd0*/  LEA R62, P0, R5, R98, 0x2 ;  /* 0x00000062053e7211 */ /* 0x000fe400078010ff */
[----:B------:R-:W-:Y:S02]  /*1ce0*/  LEA.HI.X.SX32 R57, R103, R74, 0x2, P2 ;  /* 0x0000004a67397211 */ /* 0x000fe400010f16ff */
        /* <DEDUP_REMOVED lines=12> */
[----:B------:R-:W-:-:S02]  /*1db0*/  ISETP.GE.AND P2, PT, R99, c[0x0][0x180], PT ;  /* 0x0000600063007a0c */ /* 0x000fc40003f46270 */
[----:B------:R-:W-:Y:S02]  /*1dc0*/  LEA.HI.X.SX32 R99, R11, R74, 0x2, P0 ;  /* 0x0000004a0b637211 */ /* 0x000fe400000f16ff */
[----:B------:R-:W-:Y:S02]  /*1dd0*/  ISETP.GE.AND P0, PT, R118, c[0x0][0x180], PT ;  /* 0x0000600076007a0c */ /* 0x000fe40003f06270 */
[C---:B------:R-:W-:Y:S02]  /*1de0*/  SEL R74, R125.reuse, RZ, !P2 ;  /* 0x000000ff7d4a7207 */ /* 0x040fe40005000000 */
[----:B------:R-:W-:Y:S02]  /*1df0*/  ISETP.GE.AND P6, PT, R114, c[0x0][0x180], PT ;  /* 0x0000600072007a0c */ /* 0x000fe40003fc6270 */
[----:B------:R-:W-:Y:S02]  /*1e00*/  SEL R114, R125, RZ, !P0 ;  /* 0x000000ff7d727207 */ /* 0x000fe40004000000 */
[----:B------:R-:W-:-:S02]  /*1e10*/  ISETP.GE.AND P0, PT, R117, c[0x0][0x180], PT ;  /* 0x0000600075007a0c */ /* 0x000fc40003f06270 */
[----:B------:R-:W-:Y:S02]  /*1e20*/  ISETP.NE.U32.AND P2, PT, R74, RZ, PT ;  /* 0x000000ff4a00720c */ /* 0x000fe40003f45070 */
[----:B------:R-:W-:Y:S02]  /*1e30*/  SEL R74, R125, RZ, !P6 ;  /* 0x000000ff7d4a7207 */ /* 0x000fe40007000000 */
[----:B------:R-:W-:Y:S02]  /*1e40*/  ISETP.GE.AND P6, PT, R115, c[0x0][0x180], PT ;  /* 0x0000600073007a0c */ /* 0x000fe40003fc6270 */
[----:B------:R-:W-:Y:S02]  /*1e50*/  ISETP.NE.U32.AND P1, PT, R114, RZ, PT ;  /* 0x000000ff7200720c */ /* 0x000fe40003f25070 */
[----:B------:R-:W-:Y:S02]  /*1e60*/  SEL R114, R125, RZ, !P0 ;  /* 0x000000ff7d727207 */ /* 0x000fe40004000000 */
[----:B------:R-:W-:-:S02]  /*1e70*/  LEA.HI R94, R121, 0x58, RZ, 0x1a ;  /* 0x00000058795e7811 */ /* 0x000fc400078fd0ff */
[----:B------:R-:W-:Y:S01]  /*1e80*/  ISETP.GE.AND P5, PT, R116, c[0x0][0x180], PT ;  /* 0x0000600074007a0c */ /* 0x000fe20003fa6270 */
[----:B------:R1:W-:Y:S01]  /*1e90*/  LDGSTS.E [R2+0x2800], [R20.64], P2 ;  /* 0x0280000014027fae */ /* 0x0003e2000912184e */
[----:B------:R-:W-:Y:S02]  /*1ea0*/  ISETP.NE.U32.AND P0, PT, R74, RZ, PT ;  /* 0x000000ff4a00720c */ /* 0x000fe40003f05070 */
[----:B------:R-:W-:Y:S02]  /*1eb0*/  LOP3.LUT R115, R69, 0x60, RZ, 0xfc, !PT ;  /* 0x0000006045737812 */ /* 0x000fe400078efcff */
[----:B------:R-:W-:Y:S01]  /*1ec0*/  SEL R74, R125, RZ, !P6 ;  /* 0x000000ff7d4a7207 */ /* 0x000fe20007000000 */
[----:B------:R1:W-:Y:S01]  /*1ed0*/  LDGSTS.E [R2+0x3000], [R22.64], P1 ;  /* 0x0300000016027fae */ /* 0x0003e2000892184e */
[----:B------:R-:W-:Y:S02]  /*1ee0*/  ISETP.NE.U32.AND P6, PT, R114, RZ, PT ;  /* 0x000000ff7200720c */ /* 0x000fe40003fc5070 */
[----:B------:R-:W-:-:S02]  /*1ef0*/  ISETP.GE.AND P3, PT, R94, c[0x0][0x180], PT ;  /* 0x000060005e007a0c */ /* 0x000fc40003f66270 */
[----:B------:R-:W-:Y:S02]  /*1f00*/  SEL R114, R125, RZ, !P5 ;  /* 0x000000ff7d727207 */ /* 0x000fe40006800000 */
[----:B------:R-:W-:Y:S01]  /*1f10*/  ISETP.GE.AND P5, PT, R115, c[0x0][0x180], PT ;  /* 0x0000600073007a0c */ /* 0x000fe20003fa6270 */
[----:B------:R1:W-:Y:S01]  /*1f20*/  LDGSTS.E [R2+0x3800], [R24.64], P0 ;  /* 0x0380000018027fae */ /* 0x0003e2000812184e */
[----:B------:R-:W-:Y:S02]  /*1f30*/  ISETP.NE.U32.AND P4, PT, R74, RZ, PT ;  /* 0x000000ff4a00720c */ /* 0x000fe40003f85070 */
[C---:B------:R-:W-:Y:S02]  /*1f40*/  SEL R74, R125.reuse, RZ, !P3 ;  /* 0x000000ff7d4a7207 */ /* 0x040fe40005800000 */
[----:B------:R-:W-:Y:S01]  /*1f50*/  ISETP.NE.U32.AND P3, PT, R114, RZ, PT ;  /* 0x000000ff7200720c */ /* 0x000fe20003f65070 */
[----:B------:R1:W-:Y:S01]  /*1f60*/  LDGSTS.E [R2+0x4000], [R26.64], P6 ;  /* 0x040000001a027fae */ /* 0x0003e2000b12184e */
[----:B------:R-:W-:-:S02]  /*1f70*/  SEL R114, R125, RZ, !P5 ;  /* 0x000000ff7d727207 */ /* 0x000fc40006800000 */
[----:B------:R-:W-:Y:S02]  /*1f80*/  LEA.HI R94, R121, 0x68, RZ, 0x1a ;  /* 0x00000068795e7811 */ /* 0x000fe400078fd0ff */
[----:B------:R-:W-:Y:S02]  /*1f90*/  ISETP.NE.U32.AND P2, PT, R114, RZ, PT ;  /* 0x000000ff7200720c */ /* 0x000fe40003f45070 */
[----:B------:R-:W-:Y:S01]  /*1fa0*/  ISETP.GE.AND P1, PT, R94, c[0x0][0x180], PT ;  /* 0x000060005e007a0c */ /* 0x000fe20003f26270 */
[----:B------:R1:W-:Y:S01]  /*1fb0*/  LDGSTS.E [R2+0x4800], [R28.64], P4 ;  /* 0x048000001c027fae */ /* 0x0003e2000a12184e */
[----:B------:R-:W-:Y:S02]  /*1fc0*/  LOP3.LUT R114, R69, 0x70, RZ, 0xfc, !PT ;  /* 0x0000007045727812 */ /* 0x000fe400078efcff */
[----:B------:R-:W-:Y:S01]  /*1fd0*/  ISETP.NE.U32.AND P5, PT, R74, RZ, PT ;  /* 0x000000ff4a00720c */ /* 0x000fe20003fa5070 */
[----:B------:R1:W-:Y:S01]  /*1fe0*/  LDGSTS.E [R2+0x5000], [R30.64], P3 ;  /* 0x050000001e027fae */ /* 0x0003e2000992184e */
[----:B------:R-:W-:-:S02]  /*1ff0*/  SEL R74, R125, RZ, !P1 ;  /* 0x000000ff7d4a7207 */ /* 0x000fc40004800000 */
[----:B------:R-:W-:Y:S02]  /*2000*/  ISETP.GE.AND P0, PT, R114, c[0x0][0x180], PT ;  /* 0x0000600072007a0c */ /* 0x000fe40003f06270 */
[----:B------:R-:W-:Y:S02]  /*2010*/  ISETP.NE.U32.AND P1, PT, R74, RZ, PT ;  /* 0x000000ff4a00720c */ /* 0x000fe40003f25070 */
[----:B------:R-:W-:Y:S02]  /*2020*/  SEL R74, R125, RZ, !P0 ;  /* 0x000000ff7d4a7207 */ /* 0x000fe40004000000 */
[C---:B------:R-:W-:Y:S02]  /*2030*/  LEA.HI R94, R121.reuse, 0x78, RZ, 0x1a ;  /* 0x00000078795e7811 */ /* 0x040fe400078fd0ff */
[----:B------:R-:W-:Y:S01]  /*2040*/  ISETP.NE.U32.AND P0, PT, R74, RZ, PT ;  /* 0x000000ff4a00720c */ /* 0x000fe20003f05070 */
[----:B------:R1:W-:Y:S01]  /*2050*/  LDGSTS.E [R2+0x5800], [R32.64], P5 ;  /* 0x0580000020027fae */ /* 0x0003e2000a92184e */
[----:B------:R-:W-:-:S02]  /*2060*/  LOP3.LUT R74, R121, 0x7f, RZ, 0xc0, !PT ;  /* 0x0000007f794a7812 */ /* 0x000fc400078ec0ff */
[----:B------:R-:W-:Y:S01]  /*2070*/  ISETP.GE.AND P6, PT, R94, c[0x0][0x180], PT ;  /* 0x000060005e007a0c */ /* 0x000fe20003fc6270 */
[----:B------:R1:W-:Y:S01]  /*2080*/  LDGSTS.E [R2+0x6000], [R34.64], P2 ;  /* 0x0600000022027fae */ /* 0x0003e2000912184e */
[----:B------:R-:W-:Y:S02]  /*2090*/  ISETP.GE.AND P4, PT, R74, c[0x0][0x180], PT ;  /* 0x000060004a007a0c */ /* 0x000fe40003f86270 */
[----:B------:R-:W-:Y:S01]  /*20a0*/  SEL R74, R125, RZ, !P6 ;  /* 0x000000ff7d4a7207 */ /* 0x000fe20007000000 */
[----:B------:R1:W-:Y:S01]  /*20b0*/  LDGSTS.E [R2+0x6800], [R36.64], P1 ;  /* 0x0680000024027fae */ /* 0x0003e2000892184e */
[----:B------:R-:W-:Y:S02]  /*20c0*/  ISETP.GE.AND P6, PT, R69, UR11, PT ;  /* 0x0000000b45007c0c */ /* 0x000fe4000bfc6270 */
[----:B------:R-:W-:Y:S01]  /*20d0*/  SEL R125, R125, RZ, !P4 ;  /* 0x000000ff7d7d7207 */ /* 0x000fe20006000000 */
[----:B------:R1:W-:Y:S01]  /*20e0*/  LDGSTS.E [R2+0x7000], [R38.64], P0 ;  /* 0x0700000026027fae */ /* 0x0003e2000812184e */
[----:B------:R-:W-:-:S02]  /*20f0*/  ISETP.NE.U32.AND P4, PT, R74, RZ, PT ;  /* 0x000000ff4a00720c */ /* 0x000fc40003f85070 */
[----:B------:R-:W-:Y:S02]  /*2100*/  SEL R74, RZ, 0x4, P6 ;  /* 0x00000004ff4a7807 */ /* 0x000fe40003000000 */
[----:B------:R-:W-:Y:S02]  /*2110*/  PLOP3.LUT P6, PT, PT, PT, UP0, 0x80, 0x0 ;  /* 0x000000000000781c */ /* 0x000fe40003fcf008 */
[----:B------:R-:W-:Y:S02]  /*2120*/  PLOP3.LUT P0, PT, PT, PT, UP0, 0x80, 0x0 ;  /* 0x000000000000781c */ /* 0x000fe40003f0f008 */
[----:B------:R-:W-:Y:S02]  /*2130*/  SEL R74, R74, RZ, P6 ;  /* 0x000000ff4a4a7207 */ /* 0x000fe40003000000 */
[----:B------:R-:W-:Y:S02]  /*2140*/  ISETP.NE.U32.AND P6, PT, R125, RZ, PT ;  /* 0x000000ff7d00720c */ /* 0x000fe40003fc5070 */
[----:B------:R-:W-:Y:S01]  /*2150*/  ISETP.NE.U32.AND P3, PT, R74, RZ, PT ;  /* 0x000000ff4a00720c */ /* 0x000fe20003f65070 */
[----:B------:R-:W-:Y:S01]  /*2160*/  IMAD.U32 R74, RZ, RZ, UR7 ;  /* 0x00000007ff4a7e24 */ /* 0x000fe2000f8e00ff */
[----:B------:R2:W-:Y:S01]  /*2170*/  LDGSTS.E [R2+0x7800], [R40.64], P4 ;  /* 0x0780000028027fae */ /* 0x0005e2000a12184e */
[----:B------:R-:W-:-:S02]  /*2180*/  LEA.HI R125, R121, 0x8, RZ, 0x1a ;  /* 0x00000008797d7811 */ /* 0x000fc400078fd0ff */
[----:B-1----:R-:W-:Y:S01]  /*2190*/  IMAD.WIDE R100, R74, 0x4, R100 ;  /* 0x000000044a647825 */ /* 0x002fe200078e0264 */
[----:B------:R-:W0:Y:S01]  /*21a0*/  LDGDEPBAR ;  /* 0x00000000000079af */ /* 0x000e220000000000 */
[----:B------:R-:W-:Y:S02]  /*21b0*/  LOP3.LUT R74, R3, 0x40, RZ, 0x3c, !PT ;  /* 0x00000040034a7812 */ /* 0x000fe400078e3cff */
[----:B------:R-:W-:Y:S02]  /*21c0*/  ISETP.GE.AND P5, PT, R125, UR11, PT ;  /* 0x0000000b7d007c0c */ /* 0x000fe4000bfa6270 */
[----:B------:R1:W-:Y:S01]  /*21d0*/  LDGSTS.E [R3+0x10000], [R42.64], P6 ;  /* 0x100000002a037fae */ /* 0x0003e2000b12184e */
[----:B------:R-:W-:Y:S02]  /*21e0*/  PLOP3.LUT P2, PT, PT, PT, UP0, 0x80, 0x0 ;  /* 0x000000000000781c */ /* 0x000fe40003f4f008 */
[----:B------:R-:W-:Y:S01]  /*21f0*/  PLOP3.LUT P4, PT, PT, PT, UP0, 0x80, 0x0 ;  /* 0x000000000000781c */ /* 0x000fe20003f8f008 */
[----:B------:R1:W-:Y:S01]  /*2200*/  LDGSTS.E [R3+0x11000], [R46.64], P6 ;  /* 0x110000002e037fae */ /* 0x0003e2000b12184e */
[----:B------:R-:W-:-:S03]  /*2210*/  LEA.HI R94, R121, 0x28, RZ, 0x1a ;  /* 0x00000028795e7811 */ /* 0x000fc600078fd0ff */
[----:B------:R1:W-:Y:S02]  /*2220*/  LDGSTS.E [R3+0x12000], [R50.64], P6 ;  /* 0x1200000032037fae */ /* 0x0003e4000b12184e */
[----:B------:R-:W-:Y:S02]  /*2230*/  IMAD R94, R94, c[0x0][0x188], RZ ;  /* 0x000062005e5e7a24 */ /* 0x000fe400078e02ff */
[----:B------:R1:W-:Y:S04]  /*2240*/  LDGSTS.E [R3+0x13000], [R54.64], P6 ;  /* 0x1300000036037fae */ /* 0x0003e8000b12184e */
        /* <DEDUP_REMOVED lines=12> */
[----:B------:R-:W0:Y:S04]  /*2310*/  LDGDEPBAR ;  /* 0x00000000000079af */ /* 0x000e280000000000 */
[----:B------:R-:W-:Y:S06]  /*2320*/  BAR.SYNC.DEFER_BLOCKING 0x0 ;  /* 0x0000000000007b1d */ /* 0x000fec0000010000 */
[----:B------:R-:W-:Y:S01]  /*2330*/  @!PT LDS RZ, [RZ] ;  /* 0x00000000fffff984 */ /* 0x000fe20000000800 */
[----:B------:R-:W-:Y:S01]  /*2340*/  @!PT LDS RZ, [RZ] ;  /* 0x00000000fffff984 */ /* 0x000fe20000000800 */
[----:B------:R-:W-:Y:S01]  /*2350*/  @!PT LDS RZ, [RZ] ;  /* 0x00000000fffff984 */ /* 0x000fe20000000800 */
[----:B------:R1:W-:Y:S01]  /*2360*/  LDGSTS.E [R2+0x8000], [R100.64], P3 ;  /* 0x0800000064027fae */ /* 0x0003e2000992184e */
[----:B------:R-:W-:-:S02]  /*2370*/  PLOP3.LUT P3, PT, PT, PT, UP0, 0x80, 0x0 ;  /* 0x000000000000781c */ /* 0x000fc40003f6f008 */
[----:B-1----:R-:W-:Y:S02]  /*2380*/  SEL R100, RZ, 0x4, P5 ;  /* 0x00000004ff647807 */ /* 0x002fe40002800000 */
[----:B------:R-:W-:Y:S02]  /*2390*/  LEA.HI R101, R121, 0x18, RZ, 0x1a ;  /* 0x0000001879657811 */ /* 0x000fe400078fd0ff */
[----:B------:R-:W-:Y:S02]  /*23a0*/  SEL R100, R100, RZ, P0 ;  /* 0x000000ff64647207 */ /* 0x000fe40000000000 */
[----:B------:R-:W-:Y:S02]  /*23b0*/  ISETP.GE.AND P1, PT, R101, UR11, PT ;  /* 0x0000000b65007c0c */ /* 0x000fe4000bf26270 */
[----:B------:R-:W-:Y:S02]  /*23c0*/  LEA.HI R101, R121, 0x28, RZ, 0x1a ;  /* 0x0000002879657811 */ /* 0x000fe400078fd0ff */
[----:B------:R-:W-:-:S02]  /*23d0*/  ISETP.NE.U32.AND P0, PT, R100, RZ, PT ;  /* 0x000000ff6400720c */ /* 0x000fc40003f05070 */
[----:B------:R-:W-:Y:S02]  /*23e0*/  SEL R100, RZ, 0x4, P1 ;  /* 0x00000004ff647807 */ /* 0x000fe40000800000 */
[----:B------:R-:W-:Y:S02]  /*23f0*/  ISETP.GE.AND P1, PT, R101, UR11, PT ;  /* 0x0000000b65007c0c */ /* 0x000fe4000bf26270 */
[----:B------:R-:W-:Y:S02]  /*2400*/  SEL R100, R100, RZ, P2 ;  /* 0x000000ff64647207 */ /* 0x000fe40001000000 */
[----:B------:R-:W-:Y:S02]  /*2410*/  SEL R101, RZ, 0x4, P1 ;  /* 0x00000004ff657807 */ /* 0x000fe40000800000 */
[----:B------:R-:W-:Y:S02]  /*2420*/  ISETP.GE.AND P1, PT, R120, UR11, PT ;  /* 0x0000000b78007c0c */ /* 0x000fe4000bf26270 */
[----:B------:R-:W-:-:S02]  /*2430*/  ISETP.NE.U32.AND P5, PT, R100, RZ, PT ;  /* 0x000000ff6400720c */ /* 0x000fc40003fa5070 */
[----:B------:R-:W-:Y:S02]  /*2440*/  PLOP3.LUT P2, PT, PT, PT, UP0, 0x80, 0x0 ;  /* 0x000000000000781c */ /* 0x000fe40003f4f008 */
[----:B------:R-:W-:Y:S02]  /*2450*/  SEL R100, RZ, 0x4, P1 ;  /* 0x00000004ff647807 */ /* 0x000fe40000800000 */
[----:B------:R-:W-:Y:S02]  /*2460*/  SEL R101, R101, RZ, P3 ;  /* 0x000000ff65657207 */ /* 0x000fe40001800000 */
[----:B------:R-:W-:Y:S02]  /*2470*/  ISETP.GE.AND P1, PT, R119, UR11, PT ;  /* 0x0000000b77007c0c */ /* 0x000fe4000bf26270 */
[----:B------:R-:W-:Y:S02]  /*2480*/  SEL R100, R100, RZ, P2 ;  /* 0x000000ff64647207 */ /* 0x000fe40001000000 */
[----:B------:R-:W-:-:S02]  /*2490*/  ISETP.NE.U32.AND P3, PT, R101, RZ, PT ;  /* 0x000000ff6500720c */ /* 0x000fc40003f65070 */
[----:B------:R-:W-:Y:S02]  /*24a0*/  SEL R101, RZ, 0x4, P1 ;  /* 0x00000004ff657807 */ /* 0x000fe40000800000 */
[----:B------:R-:W-:Y:S01]  /*24b0*/  ISETP.NE.U32.AND P1, PT, R100, RZ, PT ;  /* 0x000000ff6400720c */ /* 0x000fe20003f25070 */
[----:B------:R-:W-:Y:S01]  /*24c0*/  IMAD.U32 R100, RZ, RZ, UR7 ;  /* 0x00000007ff647e24 */ /* 0x000fe2000f8e00ff */
[----:B------:R-:W-:Y:S02]  /*24d0*/  SEL R101, R101, RZ, P4 ;  /* 0x000000ff65657207 */ /* 0x000fe40002000000 */
[----:B------:R-:W-:Y:S01]  /*24e0*/  ISETP.GE.AND P4, PT, R118, UR11, PT ;  /* 0x0000000b76007c0c */ /* 0x000fe2000bf86270 */
[----:B--2---:R-:W-:Y:S01]  /*24f0*/  IMAD.WIDE R12, R100, 0x4, R12 ;  /* 0x00000004640c7825 */ /* 0x004fe200078e020c */
[----:B------:R-:W-:-:S03]  /*2500*/  ISETP.NE.U32.AND P6, PT, R101, RZ, PT ;  /* 0x000000ff6500720c */ /* 0x000fc60003fc5070 */
[C---:B----4-:R-:W-:Y:S01]  /*2510*/  IMAD.WIDE R16, R100.reuse, 0x4, R16 ;  /* 0x0000000464107825 */ /* 0x050fe200078e0210 */
[----:B------:R1:W-:Y:S01]  /*2520*/  LDGSTS.E [R2+0x8800], [R12.64], P0 ;  /* 0x088000000c027fae */ /* 0x0003e2000812184e */
[----:B------:R-:W-:Y:S02]  /*2530*/  PLOP3.LUT P0, PT, PT, PT, UP0, 0x80, 0x0 ;  /* 0x000000000000781c */ /* 0x000fe40003f0f008 */
[----:B------:R-:W-:-:S04]  /*2540*/  IMAD.WIDE R20, R100, 0x4, R20 ;  /* 0x0000000464147825 */ /* 0x000fc800078e0214 */
[----:B------:R-:W-:-:S04]  /*2550*/  IMAD.WIDE R24, R100, 0x4, R24 ;  /* 0x0000000464187825 */ /* 0x000fc800078e0218 */
[----:B------:R-:W-:Y:S01]  /*2560*/  IMAD.WIDE R28, R100, 0x4, R28 ;  /* 0x00000004641c7825 */ /* 0x000fe200078e021c */
[----:B------:R-:W-:Y:S02]  /*2570*/  LEA.HI R100, R121, 0x38, RZ, 0x1a ;  /* 0x0000003879647811 */ /* 0x000fe400078fd0ff */
[----:B-1----:R-:W-:Y:S01]  /*2580*/  SEL R12, RZ, 0x4, P4 ;  /* 0x00000004ff0c7807 */ /* 0x002fe20002000000 */
[----:B------:R-:W-:Y:S01]  /*2590*/  IMAD.U32 R101, RZ, RZ, UR7 ;  /* 0x00000007ff657e24 */ /* 0x000fe2000f8e00ff */
[----:B------:R-:W-:Y:S01]  /*25a0*/  ISETP.GE.AND P2, PT, R100, UR11, PT ;  /* 0x0000000b64007c0c */ /* 0x000fe2000bf46270 */
[----:B------:R-:W-:Y:S01]  /*25b0*/  IMAD.U32 R100, RZ, RZ, UR7 ;  /* 0x00000007ff647e24 */ /* 0x000fe2000f8e00ff */
[----:B------:R-:W-:Y:S01]  /*25c0*/  SEL R12, R12, RZ, P0 ;  /* 0x000000ff0c0c7207 */ /* 0x000fe20000000000 */
[----:B---3--:R-:W-:Y:S01]  /*25d0*/  IMAD.WIDE R14, R101, 0x4, R14 ;  /* 0x00000004650e7825 */ /* 0x008fe200078e020e */
[----:B------:R-:W-:Y:S02]  /*25e0*/  ISETP.GE.AND P0, PT, R117, UR11, PT ;  /* 0x0000000b75007c0c */ /* 0x000fe4000bf06270 */
[----:B------:R-:W-:Y:S01]  /*25f0*/  ISETP.NE.U32.AND P4, PT, R12, RZ, PT ;  /* 0x000000ff0c00720c */ /* 0x000fe20003f85070 */
[----:B-----5:R-:W-:Y:S01]  /*2600*/  IMAD.WIDE R18, R101, 0x4, R18 ;  /* 0x0000000465127825 */ /* 0x020fe200078e0212 */
[----:B------:R-:W-:Y:S01]  /*2610*/  LEA.HI R12, R121, 0x58, RZ, 0x1a ;  /* 0x00000058790c7811 */ /* 0x000fe200078fd0ff */
[----:B------:R1:W-:Y:S02]  /*2620*/  LDGSTS.E [R2+0x9000], [R14.64], P1 ;  /* 0x090000000e027fae */ /* 0x0003e4000892184e */
[----:B------:R-:W-:-:S02]  /*2630*/  IMAD.WIDE R22, R101, 0x4, R22 ;  /* 0x0000000465167825 */ /* 0x000fc400078e0216 */
[----:B------:R2:W-:Y:S01]  /*2640*/  LDGSTS.E [R2+0x9800], [R16.64], P5 ;  /* 0x0980000010027fae */ /* 0x0005e2000a92184e */
[----:B------:R-:W-:Y:S01]  /*2650*/  ISETP.GE.AND P5, PT, R12, UR11, PT ;  /* 0x0000000b0c007c0c */ /* 0x000fe2000bfa6270 */
[C---:B------:R-:W-:Y:S02]  /*2660*/  IMAD.WIDE R26, R101.reuse, 0x4, R26 ;  /* 0x00000004651a7825 */ /* 0x040fe400078e021a */
[----:B------:R3:W-:Y:S01]  /*2670*/  LDGSTS.E [R2+0xa000], [R18.64], P6 ;  /* 0x0a00000012027fae */ /* 0x0007e2000b12184e */
[----:B------:R-:W-:Y:S01]  /*2680*/  SEL R12, RZ, 0x4, P5 ;  /* 0x00000004ff0c7807 */ /* 0x000fe20002800000 */
[----:B------:R-:W-:Y:S01]  /*2690*/  IMAD.WIDE R30, R101, 0x4, R30 ;  /* 0x00000004651e7825 */ /* 0x000fe200078e021e */
[----:B------:R-:W-:Y:S01]  /*26a0*/  SEL R101, RZ, 0x4, P2 ;  /* 0x00000004ff657807 */ /* 0x000fe20001000000 */
[----:B------:R4:W-:Y:S01]  /*26b0*/  LDGSTS.E [R2+0xa800], [R20.64], P3 ;  /* 0x0a80000014027fae */ /* 0x0009e2000992184e */
[----:B------:R-:W-:Y:S01]  /*26c0*/  PLOP3.LUT P2, PT, PT, PT, UP0, 0x80, 0x0 ;  /* 0x000000000000781c */ /* 0x000fe20003f4f008 */
[----:B------:R-:W-:Y:S01]  /*26d0*/  IMAD.WIDE R32, R100, 0x4, R32 ;  /* 0x0000000464207825 */ /* 0x000fe200078e0220 */
[----:B------:R-:W-:Y:S01]  /*26e0*/  LEA.HI R100, R121, 0x48, RZ, 0x1a ;  /* 0x0000004879647811 */ /* 0x000fe200078fd0ff */
[----:B------:R4:W-:Y:S01]  /*26f0*/  LDGSTS.E [R2+0xb000], [R22.64], P4 ;  /* 0x0b00000016027fae */ /* 0x0009e2000a12184e */
[----:B------:R-:W-:-:S02]  /*2700*/  SEL R101, R101, RZ, P2 ;  /* 0x000000ff65657207 */ /* 0x000fc40001000000 */
[----:B------:R-:W-:Y:S01]  /*2710*/  ISETP.GE.AND P2, PT, R100, UR11, PT ;  /* 0x0000000b64007c0c */ /* 0x000fe2000bf46270 */
[----:B------:R-:W-:Y:S01]  /*2720*/  IMAD.U32 R100, RZ, RZ, UR7 ;  /* 0x00000007ff647e24 */ /* 0x000fe2000f8e00ff */
[----:B------:R-:W-:Y:S02]  /*2730*/  PLOP3.LUT P3, PT, PT, PT, UP0, 0x80, 0x0 ;  /* 0x000000000000781c */ /* 0x000fe40003f6f008 */
[----:B------:R-:W-:Y:S01]  /*2740*/  SEL R13, RZ, 0x4, P2 ;  /* 0x00000004ff0d7807 */ /* 0x000fe20001000000 */
[----:B------:R-:W-:Y:S01]  /*2750*/  IMAD.WIDE R34, R100, 0x4, R34 ;  /* 0x0000000464227825 */ /* 0x000fe200078e0222 */
[----:B------:R-:W-:Y:S02]  /*2760*/  PLOP3.LUT P2, PT, PT, PT, UP0, 0x80, 0x0 ;  /* 0x000000000000781c */ /* 0x000fe40003f4f008 */
[----:B------:R-:W-:Y:S02]  /*2770*/  SEL R100, RZ, 0x4, P0 ;  /* 0x00000004ff647807 */ /* 0x000fe40000000000 */
[----:B------:R-:W-:-:S02]  /*2780*/  PLOP3.LUT P0, PT, PT, PT, UP0, 0x80, 0x0 ;  /* 0x000000000000781c */ /* 0x000fc40003f0f008 */
[----:B------:R-:W-:Y:S02]  /*2790*/  SEL R13, R13, RZ, P2 ;  /* 0x000000ff0d0d7207 */ /* 0x000fe40001000000 */
[----:B------:R-:W-:Y:S02]  /*27a0*/  SEL R100, R100, RZ, P0 ;  /* 0x000000ff64647207 */ /* 0x000fe40000000000 */
[----:B------:R-:W-:Y:S02]  /*27b0*/  ISETP.NE.U32.AND P2, PT, R13, RZ, PT ;  /* 0x000000ff0d00720c */ /* 0x000fe40003f45070 */
[----:B------:R-:W-:Y:S02]  /*27c0*/  ISETP.NE.U32.AND P0, PT, R101, RZ, PT ;  /* 0x000000ff6500720c */ /* 0x000fe40003f05070 */
[C---:B------:R-:W-:Y:S02]  /*27d0*/  LEA.HI R13, R121.reuse, 0x68, RZ, 0x1a ;  /* 0x00000068790d7811 */ /* 0x040fe400078fd0ff */
[----:B------:R-:W-:-:S02]  /*27e0*/  LEA.HI R101, R121, 0x78, RZ, 0x1a ;  /* 0x0000007879657811 */ /* 0x000fc400078fd0ff */
[----:B---3--:R-:W-:Y:S02]  /*27f0*/  LOP3.LUT R19, R121, 0x7f, RZ, 0xc0, !PT ;  /* 0x0000007f79137812 */ /* 0x008fe400078ec0ff */
[----:B------:R-:W-:Y:S02]  /*2800*/  ISETP.GE.AND P6, PT, R13, UR11, PT ;  /* 0x0000000b0d007c0c */ /* 0x000fe4000bfc6270 */
[----:B------:R-:W-:Y:S02]  /*2810*/  ISETP.GE.AND P5, PT, R101, UR11, PT ;  /* 0x0000000b65007c0c */ /* 0x000fe4000bfa6270 */
[----:B-1----:R-:W-:Y:S01]  /*2820*/  SEL R14, R12, RZ, P3 ;  /* 0x000000ff0c0e7207 */ /* 0x002fe20001800000 */
[----:B------:R4:W-:Y:S01]  /*2830*/  LDGSTS.E [R2+0xb800], [R24.64], P0 ;  /* 0x0b80000018027fae */ /* 0x0009e2000812184e */
[----:B------:R-:W-:Y:S02]  /*2840*/  ISETP.GE.AND P3, PT, R19, UR11, PT ;  /* 0x0000000b13007c0c */ /* 0x000fe4000bf66270 */
[----:B------:R-:W-:-:S02]  /*2850*/  ISETP.NE.U32.AND P1, PT, R100, RZ, PT ;  /* 0x000000ff6400720c */ /* 0x000fc40003f25070 */
[----:B------:R-:W-:Y:S02]  /*2860*/  SEL R12, RZ, 0x4, P6 ;  /* 0x00000004ff0c7807 */ /* 0x000fe40003000000 */
[----:B------:R-:W-:Y:S02]  /*2870*/  PLOP3.LUT P4, PT, PT, PT, UP0, 0x80, 0x0 ;  /* 0x000000000000781c */ /* 0x000fe40003f8f008 */
[----:B------:R-:W-:Y:S02]  /*2880*/  PLOP3.LUT P6, PT, PT, PT, UP0, 0x80, 0x0 ;  /* 0x000000000000781c */ /* 0x000fe40003fcf008 */
[----:B------:R-:W-:Y:S02]  /*2890*/  SEL R13, RZ, 0x4, P5 ;  /* 0x00000004ff0d7807 */ /* 0x000fe40002800000 */
[----:B------:R-:W-:Y:S02]  /*28a0*/  PLOP3.LUT P5, PT, PT, PT, UP0, 0x80, 0x0 ;  /* 0x000000000000781c */ /* 0x000fe40003faf008 */
[----:B------:R-:W-:Y:S01]  /*28b0*/  SEL R15, RZ, 0x4, P3 ;  /* 0x00000004ff0f7807 */ /* 0x000fe20001800000 */
[----:B------:R4:W-:Y:S01]  /*28c0*/  LDGSTS.E [R2+0xc000], [R26.64], P1 ;  /* 0x0c0000001a027fae */ /* 0x0009e2000892184e */
[----:B------:R-:W-:-:S02]  /*28d0*/  ISETP.GE.AND P3, PT, R116, UR11, PT ;  /* 0x0000000b74007c0c */ /* 0x000fc4000bf66270 */
[----:B------:R-:W-:Y:S01]  /*28e0*/  SEL R12, R12, RZ, P4 ;  /* 0x000000ff0c0c7207 */ /* 0x000fe20002000000 */
[----:B------:R4:W-:Y:S01]  /*28f0*/  LDGSTS.E [R2+0xc800], [R28.64], P2 ;  /* 0x0c8000001c027fae */ /* 0x0009e2000912184e */
[----:B------:R-:W-:Y:S02]  /*2900*/  SEL R13, R13, RZ, P6 ;  /* 0x000000ff0d0d7207 */ /* 0x000fe40003000000 */
[----:B------:R-:W-:Y:S02]  /*2910*/  ISETP.NE.U32.AND P4, PT, R14, RZ, PT ;  /* 0x000000ff0e00720c */ /* 0x000fe40003f85070 */
[----:B------:R-:W-:Y:S02]  /*2920*/  ISETP.GE.AND P6, PT, R115, UR11, PT ;  /* 0x0000000b73007c0c */ /* 0x000fe4000bfc6270 */
[----:B------:R-:W-:Y:S02]  /*2930*/  SEL R14, R15, RZ, P5 ;  /* 0x000000ff0f0e7207 */ /* 0x000fe40002800000 */
[----:B------:R-:W-:-:S02]  /*2940*/  SEL R15, RZ, 0x4, P3 ;  /* 0x00000004ff0f7807 */ /* 0x000fc40001800000 */
[----:B------:R-:W-:Y:S02]  /*2950*/  PLOP3.LUT P0, PT, PT, PT, UP0, 0x80, 0x0 ;  /* 0x000000000000781c */ /* 0x000fe40003f0f008 */
[----:B------:R-:W-:Y:S02]  /*2960*/  ISETP.NE.U32.AND P3, PT, R12, RZ, PT ;  /* 0x000000ff0c00720c */ /* 0x000fe40003f65070 */
[----:B------:R-:W-:Y:S02]  /*2970*/  SEL R12, RZ, 0x4, P6 ;  /* 0x00000004ff0c7807 */ /* 0x000fe40003000000 */
[----:B------:R-:W-:Y:S01]  /*2980*/  ISETP.NE.U32.AND P6, PT, R13, RZ, PT ;  /* 0x000000ff0d00720c */ /* 0x000fe20003fc5070 */
[----:B------:R-:W-:Y:S01]  /*2990*/  IMAD.SHL.U32 R13, R121, 0x20, RZ ;  /* 0x00000020790d7824 */ /* 0x000fe200078e00ff */
[----:B--2---:R-:W-:Y:S02]  /*29a0*/  SHF.R.S32.HI R16, RZ, 0x4, R121 ;  /* 0x00000004ff107819 */ /* 0x004fe40000011479 */
[----:B------:R-:W-:-:S02]  /*29b0*/  SEL R15, R15, RZ, P0 ;  /* 0x000000ff0f0f7207 */ /* 0x000fc40000000000 */
[----:B------:R-:W-:Y:S02]  /*29c0*/  PLOP3.LUT P0, PT, PT, PT, UP0, 0x80, 0x0 ;  /* 0x000000000000781c */ /* 0x000fe40003f0f008 */
[----:B------:R-:W-:Y:S02]  /*29d0*/  ISETP.GE.AND P1, PT, R114, UR11, PT ;  /* 0x0000000b72007c0c */ /* 0x000fe4000bf26270 */
[----:B------:R-:W-:Y:S02]  /*29e0*/  ISETP.NE.U32.AND P5, PT, R14, RZ, PT ;  /* 0x000000ff0e00720c */ /* 0x000fe40003fa5070 */
[----:B------:R-:W-:Y:S02]  /*29f0*/  SGXT R16, R16, 0x1 ;  /* 0x000000011010781a */ /* 0x000fe40000000200 */
[----:B------:R-:W-:Y:S02]  /*2a00*/  LOP3.LUT R14, R13, 0xc60, RZ, 0xc0, !PT ;  /* 0x00000c600d0e7812 */ /* 0x000fe400078ec0ff */
[----:B------:R-:W-:-:S02]  /*2a10*/  SEL R12, R12, RZ, P0 ;  /* 0x000000ff0c0c7207 */ /* 0x000fc40000000000 */
[----:B------:R-:W-:Y:S02]  /*2a20*/  LOP3.LUT R101, R121, 0xc, RZ, 0xc0, !PT ;  /* 0x0000000c79657812 */ /* 0x000fe400078ec0ff */
[----:B------:R-:W-:Y:S01]  /*2a30*/  PLOP3.LUT P0, PT, PT, PT, UP0, 0x80, 0x0 ;  /* 0x000000000000781c */ /* 0x000fe20003f0f008 */
[----:B------:R-:W-:Y:S01]  /*2a40*/  UISETP.GE.AND UP0, UPT, UR6, 0x80, UPT ;  /* 0x000000800600788c */ /* 0x000fe2000bf06270 */
[----:B------:R-:W-:Y:S01]  /*2a50*/  SEL R13, RZ, 0x4, P1 ;  /* 0x00000004ff0d7807 */ /* 0x000fe20000800000 */
[C---:B------:R-:W-:Y:S01]  /*2a60*/  IMAD R14, R101.reuse, 0x2, R14 ;  /* 0x00000002650e7824 */ /* 0x040fe200078e020e */
[----:B------:R-:W-:Y:S01]  /*2a70*/  LOP3.LUT R16, R16, 0x1020, RZ, 0xc0, !PT ;  /* 0x0000102010107812 */ /* 0x000fe200078ec0ff */
[----:B------:R-:W-:Y:S01]  /*2a80*/  IMAD R101, R101, 0x80, R19 ;  /* 0x0000008065657824 */ /* 0x000fe200078e0213 */
[----:B------:R-:W-:Y:S01]  /*2a90*/  ISETP.NE.U32.AND P1, PT, R15, RZ, PT ;  /* 0x000000ff0f00720c */ /* 0x000fe20003f25070 */
[----:B------:R-:W-:Y:S01]  /*2aa0*/  IMAD.U32 R15, RZ, RZ, UR8 ;  /* 0x00000008ff0f7e24 */ /* 0x000fe2000f8e00ff */
[----:B------:R-:W-:-:S02]  /*2ab0*/  SEL R13, R13, RZ, P0 ;  /* 0x000000ff0d0d7207 */ /* 0x000fc40000000000 */
[----:B------:R-:W-:Y:S01]  /*2ac0*/  LOP3.LUT R17, R16, 0x180, R121, 0xf8, !PT ;  /* 0x0000018010117812 */ /* 0x000fe200078ef879 */
[----:B------:R-:W-:Y:S01]  /*2ad0*/  IMAD.WIDE R42, R15, 0x4, R42 ;  /* 0x000000040f2a7825 */ /* 0x000fe200078e022a */
[----:B------:R-:W-:Y:S02]  /*2ae0*/  ISETP.NE.U32.AND P0, PT, R12, RZ, PT ;  /* 0x000000ff0c00720c */ /* 0x000fe40003f05070 */
[----:B------:R-:W-:Y:S01]  /*2af0*/  ISETP.NE.U32.AND P2, PT, R13, RZ, PT ;  /* 0x000000ff0d00720c */ /* 0x000fe20003f45070 */
[----:B------:R-:W-:Y:S01]  /*2b00*/  IMAD.U32 R13, RZ, RZ, UR7 ;  /* 0x00000007ff0d7e24 */ /* 0x000fe2000f8e00ff */
[----:B------:R-:W-:Y:S01]  /*2b10*/  LOP3.LUT R100, R17, R14, RZ, 0x3c, !PT ;  /* 0x0000000e11647212 */ /* 0x000fe200078e3cff */
[----:B------:R-:W-:Y:S02]  /*2b20*/  IMAD.U32 R14, RZ, RZ, UR7 ;  /* 0x00000007ff0e7e24 */ /* 0x000fe4000f8e00ff */
[----:B------:R-:W-:Y:S01]  /*2b30*/  IMAD.U32 R12, RZ, RZ, UR7 ;  /* 0x00000007ff0c7e24 */ /* 0x000fe2000f8e00ff */
[----:B------:R4:W-:Y:S01]  /*2b40*/  LDGSTS.E [R2+0xd000], [R30.64], P1 ;  /* 0x0d0000001e027fae */ /* 0x0009e2000892184e */
[----:B------:R-:W-:-:S03]  /*2b50*/  IMAD.WIDE R36, R14, 0x4, R36 ;  /* 0x000000040e247825 */ /* 0x000fc600078e0224 */
[----:B------:R4:W-:Y:S01]  /*2b60*/  LDGSTS.E [R2+0xd800], [R32.64], P4 ;  /* 0x0d80000020027fae */ /* 0x0009e2000a12184e */
[----:B------:R-:W-:-:S03]  /*2b70*/  IMAD.WIDE R38, R13, 0x4, R38 ;  /* 0x000000040d267825 */ /* 0x000fc600078e0226 */
[----:B------:R4:W-:Y:S01]  /*2b80*/  LDGSTS.E [R2+0xe000], [R34.64], P0 ;  /* 0x0e00000022027fae */ /* 0x0009e2000812184e */
[----:B------:R-:W-:Y:S01]  /*2b90*/  IMAD.WIDE R40, R12, 0x4, R40 ;  /* 0x000000040c287825 */ /* 0x000fe200078e0228 */
[----:B------:R-:W-:Y:S02]  /*2ba0*/  PLOP3.LUT P0, PT, PT, PT, UP0, 0x40, 0x0 ;  /* 0x000000000000781c */ /* 0x000fe40003f0e808 */
[----:B------:R1:W-:Y:S01]  /*2bb0*/  LDGSTS.E [R2+0xe800], [R36.64], P3 ;  /* 0x0e80000024027fae */ /* 0x0003e2000992184e */
[----:B------:R-:W-:-:S03]  /*2bc0*/  IMAD.WIDE R46, R15, 0x4, R46 ;  /* 0x000000040f2e7825 */ /* 0x000fc600078e022e */
[----:B------:R2:W-:Y:S01]  /*2bd0*/  LDGSTS.E [R2+0xf000], [R38.64], P2 ;  /* 0x0f00000026027fae */ /* 0x0005e2000912184e */
[----:B------:R-:W-:-:S03]  /*2be0*/  IMAD.WIDE R50, R15, 0x4, R50 ;  /* 0x000000040f327825 */ /* 0x000fc600078e0232 */
[----:B------:R3:W-:Y:S01]  /*2bf0*/  LDGSTS.E [R2+0xf800], [R40.64], P6 ;  /* 0x0f80000028027fae */ /* 0x0007e2000b12184e */
[----:B------:R-:W-:-:S03]  /*2c00*/  IMAD.WIDE R54, R15, 0x4, R54 ;  /* 0x000000040f367825 */ /* 0x000fc600078e0236 */
[----:B------:R-:W0:Y:S01]  /*2c10*/  LDGDEPBAR ;  /* 0x00000000000079af */ /* 0x000e220000000000 */
[C---:B------:R-:W-:Y:S01]  /*2c20*/  IMAD.WIDE R58, R15.reuse, 0x4, R58 ;  /* 0x000000040f3a7825 */ /* 0x040fe200078e023a */
[----:B-1----:R-:W-:Y:S02]  /*2c30*/  CS2R R36, SRZ ;  /* 0x0000000000247805 */ /* 0x002fe4000001ff00 */
[----:B------:R1:W-:Y:S01]  /*2c40*/  LDGSTS.E [R3+0x18000], [R42.64], P5 ;  /* 0x180000002a037fae */ /* 0x0003e2000a92184e */
[C---:B------:R-:W-:Y:S01]  /*2c50*/  IMAD.WIDE R62, R15.reuse, 0x4, R62 ;  /* 0x000000040f3e7825 */ /* 0x040fe200078e023e */
[----:B--2---:R-:W-:Y:S02]  /*2c60*/  CS2R R38, SRZ ;  /* 0x0000000000267805 */ /* 0x004fe4000001ff00 */
[----:B------:R4:W-:Y:S01]  /*2c70*/  LDGSTS.E [R3+0x19000], [R46.64], P5 ;  /* 0x190000002e037fae */ /* 0x0009e2000a92184e */
[----:B------:R-:W-:Y:S01]  /*2c80*/  IMAD.WIDE R66, R15, 0x4, R66 ;  /* 0x000000040f427825 */ /* 0x000fe200078e0242 */
[----:B---3--:R-:W-:-:S02]  /*2c90*/  CS2R R40, SRZ ;  /* 0x0000000000287805 */ /* 0x008fc4000001ff00 */
[----:B------:R4:W-:Y:S01]  /*2ca0*/  LDGSTS.E [R3+0x1a000], [R50.64], P5 ;  /* 0x1a00000032037fae */ /* 0x0009e2000a92184e */
[----:B------:R-:W-:-:S03]  /*2cb0*/  IMAD.WIDE R96, R15, 0x4, R96 ;  /* 0x000000040f607825 */ /* 0x000fc600078e0260 */
[----:B------:R4:W-:Y:S01]  /*2cc0*/  LDGSTS.E [R3+0x1b000], [R54.64], P5 ;  /* 0x1b00000036037fae */ /* 0x0009e2000a92184e */
[C---:B------:R-:W-:Y:S01]  /*2cd0*/  IMAD.WIDE R44, R15.reuse, 0x4, R44 ;  /* 0x000000040f2c7825 */ /* 0x040fe200078e022c */
[----:B-1----:R-:W-:Y:S02]  /*2ce0*/  CS2R R42, SRZ ;  /* 0x00000000002a7805 */ /* 0x002fe4000001ff00 */
[----:B------:R4:W-:Y:S01]  /*2cf0*/  LDGSTS.E [R3+0x1c000], [R58.64], P5 ;  /* 0x1c0000003a037fae */ /* 0x0009e2000a92184e */
[----:B------:R-:W-:-:S03]  /*2d00*/  IMAD.WIDE R48, R15, 0x4, R48 ;  /* 0x000000040f307825 */ /* 0x000fc600078e0230 */
        /* <DEDUP_REMOVED lines=12> */
[----:B------:R4:W-:Y:S04]  /*2dd0*/  LDGSTS.E [R74+0x1b800], [R56.64], P5 ;  /* 0x1b800000384a7fae */ /* 0x0009e8000a92184e */
[----:B------:R4:W-:Y:S04]  /*2de0*/  LDGSTS.E [R74+0x1c800], [R60.64], P5 ;  /* 0x1c8000003c4a7fae */ /* 0x0009e8000a92184e */
[----:B------:R4:W-:Y:S04]  /*2df0*/  LDGSTS.E [R74+0x1d800], [R64.64], P5 ;  /* 0x1d800000404a7fae */ /* 0x0009e8000a92184e */
[----:B------:R4:W-:Y:S04]  /*2e00*/  LDGSTS.E [R74+0x1e800], [R88.64], P5 ;  /* 0x1e800000584a7fae */ /* 0x0009e8000a92184e */
[----:B------:R4:W-:Y:S04]  /*2e10*/  LDGSTS.E [R74+0x1f800], [R98.64], P5 ;  /* 0x1f800000624a7fae */ /* 0x0009e8000a92184e */
[----:B------:R-:W0:Y:S01]  /*2e20*/  LDGDEPBAR ;  /* 0x00000000000079af */ /* 0x000e220000000000 */
[----:B------:R-:W-:Y:S05]  /*2e30*/  @P0 BRA `(.L_x_0) ;  /* 0x0000223000000947 */ /* 0x000fea0003800000 */
[----:B------:R-:W-:Y:S01]  /*2e40*/  SHF.R.S32.HI R13, RZ, 0x1f, R8 ;  /* 0x0000001fff0d7819 */ /* 0x000fe20000011408 */
[----:B------:R-:W-:Y:S01]  /*2e50*/  IMAD.U32 R15, RZ, RZ, UR7 ;  /* 0x00000007ff0f7e24 */ /* 0x000fe2000f8e00ff */
[----:B------:R-:W-:Y:S01]  /*2e60*/  SHF.R.S32.HI R12, RZ, 0x1f, R95 ;  /* 0x0000001fff0c7819 */ /* 0x000fe2000001145f */
[----:B------:R-:W-:Y:S01]  /*2e70*/  USHF.R.S32.HI UR12, URZ, 0x1f, UR7 ;  /* 0x0000001f3f0c7899 */ /* 0x000fe20008011407 */
[----:B----4-:R-:W-:Y:S01]  /*2e80*/  SHF.L.U64.HI R23, R8, 0x2, R13 ;  /* 0x0000000208177819 */ /* 0x010fe2000001020d */
[----:B------:R-:W-:Y:S01]  /*2e90*/  IMAD.U32 R16, RZ, RZ, UR7 ;  /* 0x00000007ff107e24 */ /* 0x000fe2000f8e00ff */
[----:B------:R-:W-:Y:S01]  /*2ea0*/  SHF.R.S32.HI R13, RZ, 0x1f, R94 ;  /* 0x0000001fff0d7819 */ /* 0x000fe2000001145e */
[----:B------:R-:W-:Y:S01]  /*2eb0*/  USHF.R.S32.HI UR13, URZ, 0x1f, UR8 ;  /* 0x0000001f3f0d7899 */ /* 0x000fe20008011408 */
[----:B------:R-:W-:Y:S01]  /*2ec0*/  SHF.R.S32.HI R8, RZ, 0x1f, R93 ;  /* 0x0000001fff087819 */ /* 0x000fe2000001145d */
[----:B------:R-:W-:Y:S01]  /*2ed0*/  IMAD.U32 R14, RZ, RZ, UR12 ;  /* 0x0000000cff0e7e24 */ /* 0x000fe2000f8e00ff */
[----:B------:R-:W-:Y:S01]  /*2ee0*/  SHF.L.U64.HI R94, R94, 0x2, R13 ;  /* 0x000000025e5e7819 */ /* 0x000fe2000001020d */
[----:B------:R-:W-:Y:S01]  /*2ef0*/  USHF.L.U32 UR4, UR8, 0x3, URZ ;  /* 0x0000000308047899 */ /* 0x000fe2000800063f */
[----:B------:R-:W-:Y:S01]  /*2f00*/  SHF.R.S32.HI R13, RZ, 0x1f, R92 ;  /* 0x0000001fff0d7819 */ /* 0x000fe2000001145c */
[----:B------:R-:W-:Y:S01]  /*2f10*/  IMAD.SHL.U32 R17, R121, 0x2, RZ ;  /* 0x0000000279117824 */ /* 0x000fe200078e00ff */
[----:B------:R-:W-:Y:S01]  /*2f20*/  LEA R22, P0, R15, R84, 0x3 ;  /* 0x000000540f167211 */ /* 0x000fe200078018ff */
[----:B------:R-:W-:Y:S01]  /*2f30*/  USHF.L.U64.HI UR11, UR8, 0x3, UR13 ;  /* 0x00000003080b7899 */ /* 0x000fe2000801020d */
[----:B------:R-:W-:Y:S01]  /*2f40*/  SHF.L.U64.HI R93, R93, 0x2, R8 ;  /* 0x000000025d5d7819 */ /* 0x000fe20000010208 */
[----:B------:R-:W1:Y:S01]  /*2f50*/  S2R R29, SR_TID.X ;  /* 0x00000000001d7919 */ /* 0x000e620000002100 */
[----:B------:R-:W-:Y:S01]  /*2f60*/  SHF.R.S32.HI R15, RZ, 0x1f, R90 ;  /* 0x0000001fff0f7819 */ /* 0x000fe2000001145a */
[----:B------:R-:W-:Y:S01]  /*2f70*/  USHF.R.S32.HI UR9, URZ, 0x1f, UR6 ;  /* 0x0000001f3f097899 */ /* 0x000fe20008011406 */
[----:B------:R-:W-:Y:S01]  /*2f80*/  SHF.R.S32.HI R8, RZ, 0x1f, R91 ;  /* 0x0000001fff087819 */ /* 0x000fe2000001145b */
[----:B------:R-:W-:Y:S01]  /*2f90*/  IMAD R125, R125, c[0x0][0x188], RZ ;  /* 0x000062007d7d7a24 */ /* 0x000fe200078e02ff */
[----:B------:R-:W-:Y:S01]  /*2fa0*/  SHF.L.U64.HI R92, R92, 0x2, R13 ;  /* 0x000000025c5c7819 */ /* 0x000fe2000001020d */
[----:B------:R-:W-:Y:S01]  /*2fb0*/  ULEA.HI UR9, UR9, UR6, URZ, 0x7 ;  /* 0x0000000609097291 */ /* 0x000fe2000f8f383f */
[----:B------:R-:W-:Y:S01]  /*2fc0*/  SHF.R.S32.HI R13, RZ, 0x1f, R86 ;  /* 0x0000001fff0d7819 */ /* 0x000fe20000011456 */
[----:B------:R-:W-:Y:S01]  /*2fd0*/  CS2R R40, SRZ ;  /* 0x0000000000287805 */ /* 0x000fe2000001ff00 */
[----:B------:R-:W-:Y:S01]  /*2fe0*/  SHF.L.U64.HI R90, R90, 0x2, R15 ;  /* 0x000000025a5a7819 */ /* 0x000fe2000001020f */
[----:B------:R-:W-:Y:S01]  /*2ff0*/  USHF.R.S32.HI UR9, URZ, 0x7, UR9 ;  /* 0x000000073f097899 */ /* 0x000fe20008011409 */
[----:B------:R-:W-:Y:S01]  /*3000*/  SHF.L.U64.HI R95, R95, 0x2, R12 ;  /* 0x000000025f5f7819 */ /* 0x000fe2000001020c */
[----:B------:R-:W-:Y:S01]  /*3010*/  CS2R R42, SRZ ;  /* 0x00000000002a7805 */ /* 0x000fe2000001ff00 */
[----:B------:R-:W-:Y:S01]  /*3020*/  SHF.L.U64.HI R91, R91, 0x2, R8 ;  /* 0x000000025b5b7819 */ /* 0x000fe20000010208 */
[----:B------:R-:W-:Y:S01]  /*3030*/  CS2R R36, SRZ ;  /* 0x0000000000247805 */ /* 0x000fe2000001ff00 */
[----:B------:R-:W-:Y:S01]  /*3040*/  SHF.R.S32.HI R15, RZ, 0x1f, R122 ;  /* 0x0000001fff0f7819 */ /* 0x000fe2000001147a */
[----:B------:R-:W-:Y:S01]  /*3050*/  CS2R R38, SRZ ;  /* 0x0000000000267805 */ /* 0x000fe2000001ff00 */
[----:B------:R-:W-:Y:S01]  /*3060*/  SHF.R.S32.HI R8, RZ, 0x1f, R87 ;  /* 0x0000001fff087819 */ /* 0x000fe20000011457 */
[----:B------:R-:W-:Y:S01]  /*3070*/  USHF.L.U32 UR16, UR8, 0x2, URZ ;  /* 0x0000000208107899 */ /* 0x000fe2000800063f */
[----:B------:R-:W-:Y:S01]  /*3080*/  SHF.L.U64.HI R88, R86, 0x2, R13 ;  /* 0x0000000256587819 */ /* 0x000fe2000001020d */
[----:B------:R-:W-:Y:S01]  /*3090*/  USHF.L.U64.HI UR8, UR8, 0x2, UR13 ;  /* 0x0000000208087899 */ /* 0x000fe2000801020d */
[----:B------:R-:W-:Y:S01]  /*30a0*/  SHF.R.S32.HI R12, RZ, 0x1f, R85 ;  /* 0x0000001fff0c7819 */ /* 0x000fe20000011455 */
[----:B------:R-:W-:Y:S01]  /*30b0*/  UIADD3 UR10, UR10, -0x100, URZ ;  /* 0xffffff000a0a7890 */ /* 0x000fe2000fffe03f */
[----:B------:R-:W-:Y:S01]  /*30c0*/  SHF.R.S32.HI R13, RZ, 0x1f, R124 ;  /* 0x0000001fff0d7819 */ /* 0x000fe2000001147c */
[----:B------:R-:W-:Y:S01]  /*30d0*/  USHF.L.U64.HI UR12, UR7, 0x2, UR12 ;  /* 0x00000002070c7899 */ /* 0x000fe2000801020c */
[----:B------:R-:W-:Y:S01]  /*30e0*/  SHF.L.U64.HI R86, R122, 0x2, R15 ;  /* 0x000000027a567819 */ /* 0x000fe2000001020f */
[----:B------:R-:W-:Y:S01]  /*30f0*/  IMAD.U32 R15, RZ, RZ, UR5 ;  /* 0x00000005ff0f7e24 */ /* 0x000fe2000f8e00ff */
[----:B------:R-:W-:Y:S01]  /*3100*/  SHF.L.U64.HI R87, R87, 0x2, R8 ;  /* 0x0000000257577819 */ /* 0x000fe20000010208 */
[----:B------:R-:W-:Y:S01]  /*3110*/  UIADD3 UR13, UR9, -0x2, URZ ;  /* 0xfffffffe090d7890 */ /* 0x000fe2000fffe03f */
[----:B------:R-:W-:Y:S01]  /*3120*/  SHF.L.U64.HI R85, R85, 0x2, R12 ;  /* 0x0000000255557819 */ /* 0x000fe2000001020c */
[----:B------:R-:W-:Y:S01]  /*3130*/  UMOV UR6, 0xffffffff ;  /* 0xffffffff00067882 */ /* 0x000fe20000000000 */
[----:B------:R-:W-:-:S02]  /*3140*/  LOP3.LUT R12, R121, 0x1c, RZ, 0xc0, !PT ;  /* 0x0000001c790c7812 */ /* 0x000fc400078ec0ff */
[----:B------:R-:W-:Y:S01]  /*3150*/  SHF.L.U64.HI R8, R124, 0x2, R13 ;  /* 0x000000027c087819 */ /* 0x000fe2000001020d */
[----:B------:R-:W-:Y:S01]  /*3160*/  IMAD.SHL.U32 R13, R121, 0x80, RZ ;  /* 0x00000080790d7824 */ /* 0x000fe200078e00ff */
[----:B------:R-:W-:Y:S02]  /*3170*/  LEA.HI R15, R15, R12, RZ, 0x1f ;  /* 0x0000000c0f0f7211 */ /* 0x000fe400078ff8ff */
[----:B------:R-:W-:Y:S02]  /*3180*/  LOP3.LUT R12, R121, 0x7, RZ, 0xc0, !PT ;  /* 0x00000007790c7812 */ /* 0x000fe400078ec0ff */
[----:B------:R-:W-:Y:S02]  /*3190*/  LOP3.LUT R13, R13, 0x3000, RZ, 0xc0, !PT ;  /* 0x000030000d0d7812 */ /* 0x000fe400078ec0ff */
[----:B------:R-:W-:Y:S02]  /*31a0*/  SHF.R.S32.HI R89, RZ, 0x1f, R68 ;  /* 0x0000001fff597819 */ /* 0x000fe40000011444 */
[----:B------:R-:W-:Y:S01]  /*31b0*/  LOP3.LUT R121, R121, 0x3, RZ, 0xc0, !PT ;  /* 0x0000000379797812 */ /* 0x000fe200078ec0ff */
[----:B------:R-:W-:Y:S01]  /*31c0*/  IMAD R67, R12, 0x200, R13 ;  /* 0x000002000c437824 */ /* 0x000fe200078e020d */
[----:B------:R-:W-:Y:S01]  /*31d0*/  LEA.HI.X R23, R16, R23, R14, 0x3, P0 ;  /* 0x0000001710177211 */ /* 0x000fe200000f1c0e */
[----:B------:R-:W-:Y:S01]  /*31e0*/  IMAD.SHL.U32 R14, R12, 0x10, RZ ;  /* 0x000000100c0e7824 */ /* 0x000fe200078e00ff */
[----:B------:R-:W-:Y:S01]  /*31f0*/  SHF.L.U64.HI R89, R68, 0x2, R89 ;  /* 0x0000000244597819 */ /* 0x000fe20000010259 */
[----:B------:R-:W-:Y:S01]  /*3200*/  IMAD R68, R121, 0x120, RZ ;  /* 0x0000012079447824 */ /* 0x000fe200078e02ff */
[----:B------:R-:W-:-:S02]  /*3210*/  SHF.R.S32.HI R16, RZ, 0x1f, R11 ;  /* 0x0000001fff107819 */ /* 0x000fc4000001140b */
[C---:B------:R-:W-:Y:S02]  /*3220*/  LEA R13, P0, R11.reuse, UR4, 0x2 ;  /* 0x000000040b0d7c11 */ /* 0x040fe4000f8010ff */
[----:B------:R-:W-:Y:S02]  /*3230*/  SHF.R.S32.HI R19, RZ, 0x1f, R10 ;  /* 0x0000001fff137819 */ /* 0x000fe4000001140a */
[----:B------:R-:W-:Y:S02]  /*3240*/  LEA R12, P1, R10, UR4, 0x2 ;  /* 0x000000040a0c7c11 */ /* 0x000fe4000f8210ff */
[----:B------:R-:W-:Y:S02]  /*3250*/  LOP3.LUT R24, R14, 0x30, R17, 0x78, !PT ;  /* 0x000000300e187812 */ /* 0x000fe400078e7811 */
[----:B------:R-:W-:Y:S02]  /*3260*/  LEA.HI.X R14, R11, UR11, R16, 0x2, P0 ;  /* 0x0000000b0b0e7c11 */ /* 0x000fe400080f1410 */
[----:B------:R-:W-:Y:S01]  /*3270*/  LOP3.LUT R68, R68, R15, RZ, 0x3c, !PT ;  /* 0x0000000f44447212 */ /* 0x000fe200078e3cff */
[----:B------:R-:W-:Y:S01]  /*3280*/  IMAD.IADD R67, R67, 0x1, R24 ;  /* 0x0000000143437824 */ /* 0x000fe200078e0218 */
[----:B------:R-:W-:-:S02]  /*3290*/  LEA.HI.X R16, R10, UR11, R19, 0x2, P1 ;  /* 0x0000000b0a107c11 */ /* 0x000fc400088f1413 */
[----:B------:R-:W-:Y:S02]  /*32a0*/  SHF.R.S32.HI R26, RZ, 0x1f, R9 ;  /* 0x0000001fff1a7819 */ /* 0x000fe40000011409 */
[----:B------:R-:W-:Y:S02]  /*32b0*/  SHF.R.S32.HI R18, RZ, 0x1f, R7 ;  /* 0x0000001fff127819 */ /* 0x000fe40000011407 */
[----:B------:R-:W-:Y:S02]  /*32c0*/  SHF.R.S32.HI R21, RZ, 0x1f, R6 ;  /* 0x0000001fff157819 */ /* 0x000fe40000011406 */
[----:B------:R-:W-:Y:S02]  /*32d0*/  SHF.R.S32.HI R20, RZ, 0x1f, R5 ;  /* 0x0000001fff147819 */ /* 0x000fe40000011405 */
[----:B------:R-:W-:Y:S02]  /*32e0*/  LEA R10, P0, R9, UR4, 0x2 ;  /* 0x00000004090a7c11 */ /* 0x000fe4000f8010ff */
[----:B------:R-:W-:-:S02]  /*32f0*/  LEA R11, P1, R7, UR4, 0x2 ;  /* 0x00000004070b7c11 */ /* 0x000fc4000f8210ff */
[C---:B------:R-:W-:Y:S02]  /*3300*/  LEA R19, P2, R6.reuse, UR4, 0x2 ;  /* 0x0000000406137c11 */ /* 0x040fe4000f8410ff */
[----:B------:R-:W-:Y:S02]  /*3310*/  LEA R15, P3, R5, UR4, 0x2 ;  /* 0x00000004050f7c11 */ /* 0x000fe4000f8610ff */
[----:B------:R-:W-:Y:S02]  /*3320*/  LEA.HI.X R17, R9, UR11, R26, 0x2, P0 ;  /* 0x0000000b09117c11 */ /* 0x000fe400080f141a */
[----:B------:R-:W-:Y:S02]  /*3330*/  LEA.HI.X R18, R7, UR11, R18, 0x2, P1 ;  /* 0x0000000b07127c11 */ /* 0x000fe400088f1412 */
[----:B------:R-:W-:Y:S02]  /*3340*/  LEA.HI.X R6, R6, UR11, R21, 0x2, P2 ;  /* 0x0000000b06067c11 */ /* 0x000fe400090f1415 */
[----:B------:R-:W-:-:S02]  /*3350*/  LEA.HI.X R5, R5, UR11, R20, 0x2, P3 ;  /* 0x0000000b05057c11 */ /* 0x000fc400098f1414 */
[----:B------:R-:W-:Y:S02]  /*3360*/  SHF.R.S32.HI R7, RZ, 0x1f, R4 ;  /* 0x0000001fff077819 */ /* 0x000fe40000011404 */
[----:B------:R-:W-:Y:S02]  /*3370*/  SHF.R.S32.HI R25, RZ, 0x1f, R102 ;  /* 0x0000001fff197819 */ /* 0x000fe40000011466 */
[----:B------:R-:W-:Y:S02]  /*3380*/  SHF.R.S32.HI R28, RZ, 0x1f, R103 ;  /* 0x0000001fff1c7819 */ /* 0x000fe40000011467 */
[----:B------:R-:W-:Y:S02]  /*3390*/  LEA R20, P0, R4, UR4, 0x2 ;  /* 0x0000000404147c11 */ /* 0x000fe4000f8010ff */
[----:B------:R-:W-:Y:S02]  /*33a0*/  LEA R26, P1, R102, UR4, 0x2 ;  /* 0x00000004661a7c11 */ /* 0x000fe4000f8210ff */
[----:B------:R-:W-:-:S02]  /*33b0*/  LEA R52, P2, R103, UR4, 0x2 ;  /* 0x0000000467347c11 */ /* 0x000fc4000f8410ff */
[----:B------:R-:W-:Y:S02]  /*33c0*/  LEA.HI.X R4, R4, UR11, R7, 0x2, P0 ;  /* 0x0000000b04047c11 */ /* 0x000fe400080f1407 */
[----:B------:R-:W-:Y:S02]  /*33d0*/  LEA.HI.X R25, R102, UR11, R25, 0x2, P1 ;  /* 0x0000000b66197c11 */ /* 0x000fe400088f1419 */
[----:B------:R-:W-:Y:S02]  /*33e0*/  LEA.HI.X R27, R103, UR11, R28, 0x2, P2 ;  /* 0x0000000b671b7c11 */ /* 0x000fe400090f141c */
[----:B------:R-:W-:Y:S02]  /*33f0*/  SHF.R.S32.HI R30, RZ, 0x1f, R105 ;  /* 0x0000001fff1e7819 */ /* 0x000fe40000011469 */
[----:B------:R-:W-:Y:S02]  /*3400*/  SHF.R.S32.HI R57, RZ, 0x1f, R106 ;  /* 0x0000001fff397819 */ /* 0x000fe4000001146a */
[----:B------:R-:W-:-:S02]  /*3410*/  SHF.R.S32.HI R28, RZ, 0x1f, R107 ;  /* 0x0000001fff1c7819 */ /* 0x000fc4000001146b */
[----:B------:R-:W-:Y:S02]  /*3420*/  LEA R56, P0, R105, UR4, 0x2 ;  /* 0x0000000469387c11 */ /* 0x000fe4000f8010ff */
[C---:B------:R-:W-:Y:S02]  /*3430*/  LEA R58, P1, R106.reuse, UR4, 0x2 ;  /* 0x000000046a3a7c11 */ /* 0x040fe4000f8210ff */
[----:B------:R-:W-:Y:S02]  /*3440*/  LEA R60, P2, R107, UR4, 0x2 ;  /* 0x000000046b3c7c11 */ /* 0x000fe4000f8410ff */
[----:B------:R-:W-:Y:S02]  /*3450*/  LEA.HI.X R55, R105, UR11, R30, 0x2, P0 ;  /* 0x0000000b69377c11 */ /* 0x000fe400080f141e */
[----:B------:R-:W-:Y:S02]  /*3460*/  LEA.HI.X R57, R106, UR11, R57, 0x2, P1 ;  /* 0x0000000b6a397c11 */ /* 0x000fe400088f1439 */
[----:B------:R-:W-:-:S02]  /*3470*/  LEA.HI.X R59, R107, UR11, R28, 0x2, P2 ;  /* 0x0000000b6b3b7c11 */ /* 0x000fc400090f141c */
[----:B------:R-:W-:Y:S02]  /*3480*/  SHF.R.S32.HI R53, RZ, 0x1f, R104 ;  /* 0x0000001fff357819 */ /* 0x000fe40000011468 */
[----:B------:R-:W-:Y:S02]  /*3490*/  LEA R54, P3, R104, UR4, 0x2 ;  /* 0x0000000468367c11 */ /* 0x000fe4000f8610ff */
[----:B------:R-:W-:Y:S02]  /*34a0*/  SHF.R.S32.HI R28, RZ, 0x1f, R109 ;  /* 0x0000001fff1c7819 */ /* 0x000fe4000001146d */
[----:B------:R-:W-:Y:S02]  /*34b0*/  LEA R64, P0, R109, UR4, 0x2 ;  /* 0x000000046d407c11 */ /* 0x000fe4000f8010ff */
[----:B------:R-:W-:Y:S02]  /*34c0*/  SHF.R.S32.HI R65, RZ, 0x1f, R110 ;  /* 0x0000001fff417819 */ /* 0x000fe4000001146e */
[----:B------:R-:W-:-:S02]  /*34d0*/  LEA R66, P1, R110, UR4, 0x2 ;  /* 0x000000046e427c11 */ /* 0x000fc4000f8210ff */
[----:B------:R-:W-:Y:S02]  /*34e0*/  LEA.HI.X R53, R104, UR11, R53, 0x2, P3 ;  /* 0x0000000b68357c11 */ /* 0x000fe400098f1435 */
[----:B------:R-:W-:Y:S02]  /*34f0*/  LEA.HI.X R63, R109, UR11, R28, 0x2, P0 ;  /* 0x0000000b6d3f7c11 */ /* 0x000fe400080f141c */
[----:B------:R-:W-:Y:S02]  /*3500*/  LEA.HI.X R65, R110, UR11, R65, 0x2, P1 ;  /* 0x0000000b6e417c11 */ /* 0x000fe400088f1441 */
[----:B------:R-:W-:Y:S02]  /*3510*/  IADD3 R9, P6, R12, c[0x0][0x168], RZ ;  /* 0x00005a000c097a10 */ /* 0x000fe40007fde0ff */
[----:B------:R-:W-:Y:S02]  /*3520*/  SHF.R.S32.HI R61, RZ, 0x1f, R108 ;  /* 0x0000001fff3d7819 */ /* 0x000fe4000001146c */
[----:B------:R-:W-:Y:S01]  /*3530*/  LEA R62, P3, R108, UR4, 0x2 ;  /* 0x000000046c3e7c11 */ /* 0x000fe2000f8610ff */
[----:B------:R-:W-:Y:S01]  /*3540*/  UMOV UR4, URZ ;  /* 0x0000003f00047c82 */ /* 0x000fe20008000000 */
[----:B-1----:R-:W-:-:S02]  /*3550*/  LEA.HI R29, R29, 0x18, RZ, 0x1a ;  /* 0x000000181d1d7811 */ /* 0x002fc400078fd0ff */
[----:B------:R-:W-:Y:S02]  /*3560*/  IADD3 R7, P2, R13, c[0x0][0x168], RZ ;  /* 0x00005a000d077a10 */ /* 0x000fe40007f5e0ff */
[----:B------:R-:W-:Y:S01]  /*3570*/  IADD3 R10, P1, R10, c[0x0][0x168], RZ ;  /* 0x00005a000a0a7a10 */ /* 0x000fe20007f3e0ff */
[----:B------:R-:W-:Y:S01]  /*3580*/  IMAD R29, R29, c[0x0][0x188], RZ ;  /* 0x000062001d1d7a24 */ /* 0x000fe200078e02ff */
[----:B------:R-:W-:Y:S02]  /*3590*/  IADD3 R11, P0, R11, c[0x0][0x168], RZ ;  /* 0x00005a000b0b7a10 */ /* 0x000fe40007f1e0ff */
[----:B------:R-:W-:Y:S02]  /*35a0*/  IADD3 R12, P4, R19, c[0x0][0x168], RZ ;  /* 0x00005a00130c7a10 */ /* 0x000fe40007f9e0ff */
[----:B------:R-:W-:Y:S01]  /*35b0*/  LEA.HI.X R61, R108, UR11, R61, 0x2, P3 ;  /* 0x0000000b6c3d7c11 */ /* 0x000fe200098f143d */
[----:B------:R-:W-:Y:S01]  /*35c0*/  UMOV UR11, 0x1 ;  /* 0x00000001000b7882 */ /* 0x000fe20000000000 */
[----:B------:R-:W-:-:S02]  /*35d0*/  IADD3 R13, P5, R15, c[0x0][0x168], RZ ;  /* 0x00005a000f0d7a10 */ /* 0x000fc40007fbe0ff */
[----:B------:R-:W-:Y:S02]  /*35e0*/  IADD3.X R14, R14, c[0x0][0x16c], RZ, P2, !PT ;  /* 0x00005b000e0e7a10 */ /* 0x000fe400017fe4ff */
[----:B------:R-:W-:Y:S02]  /*35f0*/  IADD3.X R17, R17, c[0x0][0x16c], RZ, P1, !PT ;  /* 0x00005b0011117a10 */ /* 0x000fe40000ffe4ff */
[----:B------:R-:W-:Y:S02]  /*3600*/  IADD3.X R18, R18, c[0x0][0x16c], RZ, P0, !PT ;  /* 0x00005b0012127a10 */ /* 0x000fe400007fe4ff */
[----:B------:R-:W-:Y:S02]  /*3610*/  IADD3.X R19, R6, c[0x0][0x16c], RZ, P4, !PT ;  /* 0x00005b0006137a10 */ /* 0x000fe400027fe4ff */
[----:B------:R-:W-:Y:S02]  /*3620*/  IADD3 R15, P3, R20, c[0x0][0x168], RZ ;  /* 0x00005a00140f7a10 */ /* 0x000fe40007f7e0ff */
[----:B------:R-:W-:-:S02]  /*3630*/  IADD3 R26, P2, R26, c[0x0][0x168], RZ ;  /* 0x00005a001a1a7a10 */ /* 0x000fc40007f5e0ff */
[----:B------:R-:W-:Y:S02]  /*3640*/  IADD3 R52, P1, R52, c[0x0][0x168], RZ ;  /* 0x00005a0034347a10 */ /* 0x000fe40007f3e0ff */
[----:B------:R-:W-:Y:S02]  /*3650*/  IADD3 R54, P0, R54, c[0x0][0x168], RZ ;  /* 0x00005a0036367a10 */ /* 0x000fe40007f1e0ff */
[----:B------:R-:W-:Y:S02]  /*3660*/  IADD3 R56, P4, R56, c[0x0][0x168], RZ ;  /* 0x00005a0038387a10 */ /* 0x000fe40007f9e0ff */
[----:B------:R-:W-:Y:S02]  /*3670*/  IADD3.X R20, R5, c[0x0][0x16c], RZ, P5, !PT ;  /* 0x00005b0005147a10 */ /* 0x000fe40002ffe4ff */
[----:B------:R-:W-:Y:S02]  /*3680*/  IADD3.X R21, R4, c[0x0][0x16c], RZ, P3, !PT ;  /* 0x00005b0004157a10 */ /* 0x000fe40001ffe4ff */
[----:B------:R-:W-:-:S02]  /*3690*/  IADD3.X R25, R25, c[0x0][0x16c], RZ, P2, !PT ;  /* 0x00005b0019197a10 */ /* 0x000fc400017fe4ff */
[----:B------:R-:W-:Y:S02]  /*36a0*/  IADD3.X R27, R27, c[0x0][0x16c], RZ, P1, !PT ;  /* 0x00005b001b1b7a10 */ /* 0x000fe40000ffe4ff */
[----:B------:R-:W-:Y:S02]  /*36b0*/  IADD3.X R53, R53, c[0x0][0x16c], RZ, P0, !PT ;  /* 0x00005b0035357a10 */ /* 0x000fe400007fe4ff */
[----:B------:R-:W-:Y:S02]  /*36c0*/  IADD3.X R55, R55, c[0x0][0x16c], RZ, P4, !PT ;  /* 0x00005b0037377a10 */ /* 0x000fe400027fe4ff */
[----:B------:R-:W-:Y:S02]  /*36d0*/  SHF.R.S32.HI R84, RZ, 0x1f, R123 ;  /* 0x0000001fff547819 */ /* 0x000fe4000001147b */
[----:B------:R-:W-:Y:S02]  /*36e0*/  SHF.R.S32.HI R96, RZ, 0x1f, R29 ;  /* 0x0000001fff607819 */ /* 0x000fe4000001141d */
[----:B------:R-:W-:-:S02]  /*36f0*/  SHF.R.S32.HI R97, RZ, 0x1f, R112 ;  /* 0x0000001fff617819 */ /* 0x000fc40000011470 */
[----:B------:R-:W-:Y:S02]  /*3700*/  SHF.R.S32.HI R98, RZ, 0x1f, R125 ;  /* 0x0000001fff627819 */ /* 0x000fe4000001147d */
[----:B------:R-:W-:Y:S02]  /*3710*/  SHF.R.S32.HI R24, RZ, 0x1f, R113 ;  /* 0x0000001fff187819 */ /* 0x000fe40000011471 */
[----:B------:R-:W-:Y:S02]  /*3720*/  IADD3 R58, P5, R58, c[0x0][0x168], RZ ;  /* 0x00005a003a3a7a10 */ /* 0x000fe40007fbe0ff */
[----:B------:R-:W-:Y:S02]  /*3730*/  IADD3 R60, P3, R60, c[0x0][0x168], RZ ;  /* 0x00005a003c3c7a10 */ /* 0x000fe40007f7e0ff */
[----:B------:R-:W-:Y:S02]  /*3740*/  IADD3 R62, P2, R62, c[0x0][0x168], RZ ;  /* 0x00005a003e3e7a10 */ /* 0x000fe40007f5e0ff */
[----:B------:R-:W-:-:S02]  /*3750*/  IADD3 R64, P1, R64, c[0x0][0x168], RZ ;  /* 0x00005a0040407a10 */ /* 0x000fc40007f3e0ff */
[----:B------:R-:W-:Y:S02]  /*3760*/  IADD3 R66, P0, R66, c[0x0][0x168], RZ ;  /* 0x00005a0042427a10 */ /* 0x000fe40007f1e0ff */
[----:B------:R-:W-:Y:S02]  /*3770*/  IADD3 R6, P4, R22, c[0x0][0x160], RZ ;  /* 0x0000580016067a10 */ /* 0x000fe40007f9e0ff */
[----:B------:R-:W-:Y:S02]  /*3780*/  SHF.L.U64.HI R84, R123, 0x2, R84 ;  /* 0x000000027b547819 */ /* 0x000fe40000010254 */
[----:B------:R-:W-:Y:S02]  /*3790*/  SHF.L.U64.HI R96, R29, 0x2, R96 ;  /* 0x000000021d607819 */ /* 0x000fe40000010260 */
[----:B------:R-:W-:Y:S02]  /*37a0*/  SHF.L.U64.HI R97, R112, 0x2, R97 ;  /* 0x0000000270617819 */ /* 0x000fe40000010261 */
[----:B------:R-:W-:-:S02]  /*37b0*/  SHF.L.U64.HI R98, R125, 0x2, R98 ;  /* 0x000000027d627819 */ /* 0x000fc40000010262 */
[----:B------:R-:W-:Y:S02]  /*37c0*/  SHF.L.U64.HI R99, R113, 0x2, R24 ;  /* 0x0000000271637819 */ /* 0x000fe40000010218 */
[----:B------:R-:W-:Y:S02]  /*37d0*/  IADD3.X R16, R16, c[0x0][0x16c], RZ, P6, !PT ;  /* 0x00005b0010107a10 */ /* 0x000fe400037fe4ff */
[----:B------:R-:W-:Y:S02]  /*37e0*/  IADD3.X R57, R57, c[0x0][0x16c], RZ, P5, !PT ;  /* 0x00005b0039397a10 */ /* 0x000fe40002ffe4ff */
[----:B------:R-:W-:Y:S02]  /*37f0*/  IADD3.X R59, R59, c[0x0][0x16c], RZ, P3, !PT ;  /* 0x00005b003b3b7a10 */ /* 0x000fe40001ffe4ff */
[----:B------:R-:W-:Y:S02]  /*3800*/  IADD3.X R61, R61, c[0x0][0x16c], RZ, P2, !PT ;  /* 0x00005b003d3d7a10 */ /* 0x000fe400017fe4ff */
[----:B------:R-:W-:-:S02]  /*3810*/  IADD3.X R63, R63, c[0x0][0x16c], RZ, P1, !PT ;  /* 0x00005b003f3f7a10 */ /* 0x000fc40000ffe4ff */
[----:B------:R-:W-:Y:S02]  /*3820*/  IADD3.X R65, R65, c[0x0][0x16c], RZ, P0, !PT ;  /* 0x00005b0041417a10 */ /* 0x000fe400007fe4ff */
[----:B------:R-:W-:Y:S02]  /*3830*/  IADD3.X R23, R23, c[0x0][0x164], RZ, P4, !PT ;  /* 0x0000590017177a10 */ /* 0x000fe400027fe4ff */
[----:B------:R-:W-:Y:S02]  /*3840*/  LOP3.LUT R103, R68, 0x20, RZ, 0x3c, !PT ;  /* 0x0000002044677812 */ /* 0x000fe400078e3cff */
[----:B------:R-:W-:Y:S02]  /*3850*/  LOP3.LUT R102, R67, 0x40, RZ, 0x3c, !PT ;  /* 0x0000004043667812 */ /* 0x000fe400078e3cff */
.L_x_1:
[----:B------:R-:W-:-:S04]  /*3860*/  DEPBAR.LE SB0, 0x2 ;  /* 0x000080800000791a */ /* 0x000fc80000000000 */
[----:B------:R-:W-:Y:S01]  /*3870*/  UIADD3 UR6, UR6, 0x1, URZ ;  /* 0x0000000106067890 */ /* 0x000fe2000fffe03f */
[----:B------:R-:W-:Y:S01]  /*3880*/  BAR.SYNC.DEFER_BLOCKING 0x0 ;  /* 0x0000000000007b1d */ /* 0x000fe20000010000 */
[----:B------:R-:W-:Y:S01]  /*3890*/  UIADD3 UR11, UR11, 0x1, URZ ;  /* 0x000000010b0b7890 */ /* 0x000fe2000fffe03f */
[----:B------:R-:W-:Y:S01]  /*38a0*/  ISETP.GE.AND P0, PT, R69, UR10, PT ;  /* 0x0000000a45007c0c */ /* 0x000fe2000bf06270 */
[----:B------:R-:W-:Y:S02]  /*38b0*/  UISETP.GT.AND UP0, UPT, UR6, 0x1, UPT ;  /* 0x000000010600788c */ /* 0x000fe4000bf04270 */
[----:B------:R-:W-:Y:S01]  /*38c0*/  UISETP.GE.AND UP1, UPT, UR4, UR13, UPT ;  /* 0x0000000d0400728c */ /* 0x000fe2000bf26270 */
[----:B------:R-:W1:Y:S01]  /*38d0*/  S2R R104, SR_TID.X ;  /* 0x0000000000687919 */ /* 0x000e620000002100 */
[----:B------:R-:W-:Y:S02]  /*38e0*/  USEL UR6, UR6, URZ, !UP0 ;  /* 0x0000003f06067287 */ /* 0x000fe4000c000000 */
[----:B------:R-:W-:-:S02]  /*38f0*/  UISETP.GT.AND UP0, UPT, UR11, 0x1, UPT ;  /* 0x000000010b00788c */ /* 0x000fc4000bf04270 */
[----:B------:R-:W-:Y:S01]  /*3900*/  PLOP3.LUT P1, PT, PT, PT, UP1, 0x40, 0x0 ;  /* 0x000000000000781c */ /* 0x000fe20003f2e818 */
[----:B------:R-:W-:Y:S01]  /*3910*/  UIADD3 UR4, UR4, 0x1, URZ ;  /* 0x0000000104047890 */ /* 0x000fe2000fffe03f */
[----:B------:R-:W-:Y:S01]  /*3920*/  IMAD.U32 R5, RZ, RZ, UR6 ;  /* 0x00000006ff057e24 */ /* 0x000fe2000f8e00ff */
[----:B------:R-:W-:Y:S01]  /*3930*/  USEL UR11, UR11, URZ, !UP0 ;  /* 0x0000003f0b0b7287 */ /* 0x000fe2000c000000 */
[----:B------:R-:W-:Y:S01]  /*3940*/  IMAD.U32 R22, RZ, RZ, UR6 ;  /* 0x00000006ff167e24 */ /* 0x000fe2000f8e00ff */
[----:B------:R-:W-:Y:S01]  /*3950*/  PLOP3.LUT P2, PT, PT, PT, UP1, 0x40, 0x0 ;  /* 0x000000000000781c */ /* 0x000fe20003f4e818 */
[----:B------:R-:W-:Y:S01]  /*3960*/  IMAD.U32 R4, RZ, RZ, UR6 ;  /* 0x00000006ff047e24 */ /* 0x000fe2000f8e00ff */
[----:B------:R-:W-:Y:S01]  /*3970*/  PLOP3.LUT P4, PT, PT, PT, UP1, 0x40, 0x0 ;  /* 0x000000000000781c */ /* 0x000fe20003f8e818 */
[----:B------:R-:W-:Y:S01]  /*3980*/  IMAD R24, R5, 0x8000, R68 ;  /* 0x0000800005187824 */ /* 0x000fe200078e0244 */
[----:B------:R-:W-:Y:S01]  /*3990*/  UISETP.NE.U32.AND UP0, UPT, UR9, UR4, UPT ;  /* 0x000000040900728c */ /* 0x000fe2000bf05070 */
[----:B------:R-:W-:-:S02]  /*39a0*/  IMAD R22, R22, 0x8000, R103 ;  /* 0x0000800016167824 */ /* 0x000fc400078e0267 */
[----:B------:R-:W-:Y:S01]  /*39b0*/  IMAD R4, R4, 0x8000, R67 ;  /* 0x0000800004047824 */ /* 0x000fe200078e0243 */
[----:B------:R-:W-:Y:S01]  /*39c0*/  LDS R48, [R24] ;  /* 0x0000000018307984 */ /* 0x000fe20000000800 */
[----:B------:R-:W-:-:S03]  /*39d0*/  IMAD R5, R5, 0x8000, R102 ;  /* 0x0000800005057824 */ /* 0x000fc600078e0266 */
[----:B------:R-:W-:Y:S01]  /*39e0*/  LDS R50, [R24+0x400] ;  /* 0x0004000018327984 */ /* 0x000fe20000000800 */
[----:B-1----:R-:W-:-:S03]  /*39f0*/  LEA.HI R104, R104, 0x8, RZ, 0x1a ;  /* 0x0000000868687811 */ /* 0x002fc600078fd0ff */
[----:B------:R-:W-:Y:S04]  /*3a00*/  LDS R49, [R22] ;  /* 0x0000000016317984 */ /* 0x000fe80000000800 */
[----:B------:R-:W-:Y:S04]  /*3a10*/  LDS R51, [R22+0x400] ;  /* 0x0004000016337984 */ /* 0x000fe80000000800 */
[----:B------:R-:W1:Y:S04]  /*3a20*/  LDSM.16.M88.4 R44, [R4+0x10000] ;  /* 0x01000000042c783b */ /* 0x000e680000000200 */
[----:B------:R-:W2:Y:S04]  /*3a30*/  LDSM.16.M88.4 R28, [R4+0x14000] ;  /* 0x01400000041c783b */ /* 0x000ea80000000200 */
[----:B------:R-:W-:Y:S04]  /*3a40*/  LDS R32, [R24+0x800] ;  /* 0x0008000018207984 */ /* 0x000fe80000000800 */
[----:B------:R-:W-:Y:S04]  /*3a50*/  LDS R34, [R24+0xc00] ;  /* 0x000c000018227984 */ /* 0x000fe80000000800 */
[----:B------:R-:W-:Y:S04]  /*3a60*/  LDS R33, [R22+0x800] ;  /* 0x0008000016217984 */ /* 0x000fe80000000800 */
[----:B------:R-:W3:Y:S01]  /*3a70*/  LDS R35, [R22+0xc00] ;  /* 0x000c000016237984 */ /* 0x000ee20000000800 */
[C---:B-1----:R-:W-:Y:S08]  /*3a80*/  HMMA.1688.F32.TF32 R40, R48.reuse, R44, R40 ;  /* 0x0000002c3028723c */ /* 0x042ff00000081028 */
[----:B--2---:R-:W-:Y:S01]  /*3a90*/  HMMA.1688.F32.TF32 R36, R48, R28, R36 ;  /* 0x0000001c3024723c */ /* 0x004fe20000081024 */
[----:B------:R-:W-:Y:S04]  /*3aa0*/  LDS R48, [R24+0x1800] ;  /* 0x0018000018307984 */ /* 0x000fe80000000800 */
[----:B------:R-:W-:Y:S04]  /*3ab0*/  LDS R50, [R24+0x1c00] ;  /* 0x001c000018327984 */ /* 0x000fe80000000800 */
[----:B------:R-:W-:Y:S04]  /*3ac0*/  LDS R49, [R22+0x1800] ;  /* 0x0018000016317984 */ /* 0x000fe80000000800 */
[----:B------:R-:W-:Y:S03]  /*3ad0*/  LDS R51, [R22+0x1c00] ;  /* 0x001c000016337984 */ /* 0x000fe60000000800 */
[C---:B---3--:R-:W-:Y:S01]  /*3ae0*/  HMMA.1688.F32.TF32 R44, R32.reuse, R46, R40 ;  /* 0x0000002e202c723c */ /* 0x048fe20000081028 */
[----:B------:R-:W-:Y:S07]  /*3af0*/  LDSM.16.M88.4 R40, [R5+0x10000] ;  /* 0x010000000528783b */ /* 0x000fee0000000200 */
[----:B------:R-:W-:Y:S01]  /*3b00*/  HMMA.1688.F32.TF32 R32, R32, R30, R36 ;  /* 0x0000001e2020723c */ /* 0x000fe20000081024 */
[----:B------:R-:W-:Y:S04]  /*3b10*/  LDS R36, [R24+0x1000] ;  /* 0x0010000018247984 */ /* 0x000fe80000000800 */
[----:B------:R-:W-:Y:S04]  /*3b20*/  LDS R38, [R24+0x1400] ;  /* 0x0014000018267984 */ /* 0x000fe80000000800 */
[----:B------:R-:W-:Y:S04]  /*3b30*/  LDS R37, [R22+0x1000] ;  /* 0x0010000016257984 */ /* 0x000fe80000000800 */
[----:B------:R-:W1:Y:S04]  /*3b40*/  LDS R39, [R22+0x1400] ;  /* 0x0014000016277984 */ /* 0x000e680000000800 */
[----:B------:R-:W2:Y:S01]  /*3b50*/  LDSM.16.M88.4 R28, [R5+0x14000] ;  /* 0x01400000051c783b */ /* 0x000ea20000000200 */
[C---:B-1----:R-:W-:Y:S08]  /*3b60*/  HMMA.1688.F32.TF32 R44, R36.reuse, R40, R44 ;  /* 0x00000028242c723c */ /* 0x042ff0000008102c */
[----:B--2---:R-:W-:Y:S11]  /*3b70*/  HMMA.1688.F32.TF32 R32, R36, R28, R32 ;  /* 0x0000001c2420723c */ /* 0x004ff60000081020 */
[----:B------:R-:W-:Y:S05]  /*3b80*/  @!UPT UIADD3 URZ, URZ, URZ, URZ ;  /* 0x0000003f3f3ff290 */ /* 0x000fea000fffe03f */
[C---:B------:R-:W-:Y:S01]  /*3b90*/  HMMA.1688.F32.TF32 R36, R48.reuse, R42, R44 ;  /* 0x0000002a3024723c */ /* 0x040fe2000008102c */
[----:B------:R-:W-:Y:S04]  /*3ba0*/  LDS R44, [R24+0x2000] ;  /* 0x00200000182c7984 */ /* 0x000fe80000000800 */
[----:B------:R-:W-:Y:S03]  /*3bb0*/  LDS R46, [R24+0x2400] ;  /* 0x00240000182e7984 */ /* 0x000fe60000000800 */
[----:B------:R-:W-:Y:S01]  /*3bc0*/  HMMA.1688.F32.TF32 R48, R48, R30, R32 ;  /* 0x0000001e3030723c */ /* 0x000fe20000081020 */
[----:B------:R-:W-:Y:S04]  /*3bd0*/  LDS R45, [R22+0x2000] ;  /* 0x00200000162d7984 */ /* 0x000fe80000000800 */
        /* <DEDUP_REMOVED lines=14> */
[----:B------:R-:W1:Y:S07]  /*3cc0*/  LDSM.16.M88.4 R36, [R5+0x10080] ;  /* 0x010080000524783b */ /* 0x000e6e0000000200 */
[----:B------:R-:W-:Y:S01]  /*3cd0*/  HMMA.1688.F32.TF32 R48, R32, R30, R48 ;  /* 0x0000001e2030723c */ /* 0x000fe20000081030 */
[----:B------:R-:W2:Y:S04]  /*3ce0*/  LDSM.16.M88.4 R28, [R5+0x14080] ;  /* 0x01408000051c783b */ /* 0x000ea80000000200 */
[----:B------:R-:W-:Y:S04]  /*3cf0*/  LDS R32, [R24+0x3800] ;  /* 0x0038000018207984 */ /* 0x000fe80000000800 */
[----:B------:R-:W-:Y:S04]  /*3d00*/  LDS R34, [R24+0x3c00] ;  /* 0x003c000018227984 */ /* 0x000fe80000000800 */
[----:B------:R-:W-:Y:S04]  /*3d10*/  LDS R33, [R22+0x3800] ;  /* 0x0038000016217984 */ /* 0x000fe80000000800 */
[----:B------:R-:W3:Y:S01]  /*3d20*/  LDS R35, [R22+0x3c00] ;  /* 0x003c000016237984 */ /* 0x000ee20000000800 */
[C---:B-1----:R-:W-:Y:S08]  /*3d30*/  HMMA.1688.F32.TF32 R40, R44.reuse, R36, R40 ;  /* 0x000000242c28723c */ /* 0x042ff00000081028 */
[----:B--2---:R-:W-:Y:S01]  /*3d40*/  HMMA.1688.F32.TF32 R48, R44, R28, R48 ;  /* 0x0000001c2c30723c */ /* 0x004fe20000081030 */
[----:B------:R-:W-:Y:S11]  /*3d50*/  LDSM.16.M88.4 R44, [R4+0x14100] ;  /* 0x01410000042c783b */ /* 0x000ff60000000200 */
[----:B------:R-:W-:Y:S04]  /*3d60*/  @!UPT UIADD3 URZ, URZ, URZ, URZ ;  /* 0x0000003f3f3ff290 */ /* 0x000fe8000fffe03f */
[C---:B---3--:R-:W-:Y:S01]  /*3d70*/  HMMA.1688.F32.TF32 R36, R32.reuse, R38, R40 ;  /* 0x000000262024723c */ /* 0x048fe20000081028 */
[----:B------:R-:W-:Y:S04]  /*3d80*/  LDS R40, [R24+0x4000] ;  /* 0x0040000018287984 */ /* 0x000fe80000000800 */
[----:B------:R-:W-:Y:S03]  /*3d90*/  LDS R42, [R24+0x4400] ;  /* 0x00440000182a7984 */ /* 0x000fe60000000800 */
[----:B------:R-:W-:Y:S01]  /*3da0*/  HMMA.1688.F32.TF32 R48, R32, R30, R48 ;  /* 0x0000001e2030723c */ /* 0x000fe20000081030 */
[----:B------:R-:W-:Y:S04]  /*3db0*/  LDS R41, [R22+0x4000] ;  /* 0x0040000016297984 */ /* 0x000fe80000000800 */
[----:B------:R-:W1:Y:S04]  /*3dc0*/  LDS R43, [R22+0x4400] ;  /* 0x00440000162b7984 */ /* 0x000e680000000800 */
        /* <DEDUP_REMOVED lines=26> */
[----:B------:R-:W-:Y:S04]  /*3f70*/  LDSM.16.M88.4 R44, [R4+0x14180] ;  /* 0x01418000042c783b */ /* 0x000fe80000000200 */
[----:B------:R-:W-:Y:S03]  /*3f80*/  LDS R41, [R22+0x6800] ;  /* 0x0068000016297984 */ /* 0x000fe60000000800 */
[----:B------:R-:W-:Y:S01]  /*3f90*/  HMMA.1688.F32.TF32 R36, R32, R30, R36 ;  /* 0x0000001e2024723c */ /* 0x000fe20000081024 */
[----:B------:R-:W-:Y:S04]  /*3fa0*/  LDS R30, [R24+0x6400] ;  /* 0x00640000181e7984 */ /* 0x000fe80000000800 */
[----:B------:R-:W1:Y:S04]  /*3fb0*/  LDS R31, [R22+0x6400] ;  /* 0x00640000161f7984 */ /* 0x000e680000000800 */
[----:B------:R-:W2:Y:S04]  /*3fc0*/  LDSM.16.M88.4 R32, [R4+0x10180] ;  /* 0x010180000420783b */ /* 0x000ea80000000200 */
[----:B------:R-:W3:Y:S03]  /*3fd0*/  LDS R43, [R22+0x6c00] ;  /* 0x006c0000162b7984 */ /* 0x000ee60000000800 */
[C---:B-1----:R-:W-:Y:S07]  /*3fe0*/  HMMA.1688.F32.TF32 R48, R28.reuse, R44, R48 ;  /* 0x0000002c1c30723c */ /* 0x042fee0000081030 */
[----:B------:R-:W-:Y:S01]  /*3ff0*/  IMAD.U32 R45, RZ, RZ, UR11 ;  /* 0x0000000bff2d7e24 */ /* 0x000fe2000f8e00ff */
[----:B--2---:R-:W-:Y:S01]  /*4000*/  HMMA.1688.F32.TF32 R36, R28, R32, R36 ;  /* 0x000000201c24723c */ /* 0x004fe20000081024 */
[----:B------:R-:W-:Y:S02]  /*4010*/  LDS R28, [R24+0x7000] ;  /* 0x00700000181c7984 */ /* 0x000fe40000000800 */
[----:B------:R-:W-:-:S02]  /*4020*/  IMAD R45, R45, 0x8000, R74 ;  /* 0x000080002d2d7824 */ /* 0x000fc400078e024a */
[----:B------:R-:W-:Y:S04]  /*4030*/  LDS R30, [R24+0x7400] ;  /* 0x00740000181e7984 */ /* 0x000fe80000000800 */
[----:B------:R-:W-:Y:S04]  /*4040*/  LDS R29, [R22+0x7000] ;  /* 0x00700000161d7984 */ /* 0x000fe80000000800 */
[----:B------:R-:W-:Y:S03]  /*4050*/  LDS R31, [R22+0x7400] ;  /* 0x00740000161f7984 */ /* 0x000fe60000000800 */
[C---:B---3--:R-:W-:Y:S08]  /*4060*/  HMMA.1688.F32.TF32 R48, R40.reuse, R46, R48 ;  /* 0x0000002e2830723c */ /* 0x048ff00000081030 */
[----:B------:R-:W-:Y:S01]  /*4070*/  HMMA.1688.F32.TF32 R36, R40, R34, R36 ;  /* 0x000000222824723c */ /* 0x000fe20000081024 */
[----:B------:R-:W1:Y:S04]  /*4080*/  LDSM.16.M88.4 R40, [R5+0x10180] ;  /* 0x010180000528783b */ /* 0x000e680000000200 */
[----:B------:R-:W2:Y:S11]  /*4090*/  LDSM.16.M88.4 R32, [R5+0x14180] ;  /* 0x014180000520783b */ /* 0x000eb60000000200 */
[----:B------:R-:W-:Y:S08]  /*40a0*/  @!UPT UIADD3 URZ, URZ, URZ, URZ ;  /* 0x0000003f3f3ff290 */ /* 0x000ff0000fffe03f */
[C---:B-1----:R-:W-:Y:S08]  /*40b0*/  HMMA.1688.F32.TF32 R36, R28.reuse, R40, R36 ;  /* 0x000000281c24723c */ /* 0x042ff00000081024 */
[----:B--2---:R-:W-:Y:S01]  /*40c0*/  HMMA.1688.F32.TF32 R48, R28, R32, R48 ;  /* 0x000000201c30723c */ /* 0x004fe20000081030 */
[----:B------:R-:W-:Y:S04]  /*40d0*/  LDS R30, [R24+0x7c00] ;  /* 0x007c0000181e7984 */ /* 0x000fe80000000800 */
[----:B------:R-:W-:Y:S02]  /*40e0*/  LDS R31, [R22+0x7c00] ;  /* 0x007c0000161f7984 */ /* 0x000fe40000000800 */
[----:B------:R-:W-:Y:S01]  /*40f0*/  SEL R28, RZ, 0x4, P0 ;  /* 0x00000004ff1c7807 */ /* 0x000fe20000000000 */
[----:B------:R-:W-:Y:S01]  /*4100*/  IMAD.U32 R29, RZ, RZ, UR11 ;  /* 0x0000000bff1d7e24 */ /* 0x000fe2000f8e00ff */
[----:B------:R-:W-:-:S02]  /*4110*/  LEA R4, P0, R113, R6, 0x2 ;  /* 0x0000000671047211 */ /* 0x000fc400078010ff */
[----:B------:R-:W-:Y:S01]  /*4120*/  SEL R28, R28, RZ, P1 ;  /* 0x000000ff1c1c7207 */ /* 0x000fe20000800000 */
[----:B------:R-:W-:Y:S02]  /*4130*/  IMAD R44, R29, 0x8000, R2 ;  /* 0x000080001d2c7824 */ /* 0x000fe400078e0202 */
[----:B------:R-:W-:Y:S01]  /*4140*/  LDS R29, [R22+0x7800] ;  /* 0x00780000161d7984 */ /* 0x000fe20000000800 */
[----:B------:R-:W-:Y:S01]  /*4150*/  ISETP.NE.U32.AND P1, PT, R28, RZ, PT ;  /* 0x000000ff1c00720c */ /* 0x000fe20003f25070 */
[----:B------:R-:W-:Y:S01]  /*4160*/  IMAD.X R5, R23, 0x1, R99, P0 ;  /* 0x0000000117057824 */ /* 0x000fe200000e0663 */
[C---:B------:R-:W-:Y:S01]  /*4170*/  ISETP.GE.AND P0, PT, R104.reuse, UR10, PT ;  /* 0x0000000a68007c0c */ /* 0x040fe2000bf06270 */
[----:B------:R1:W2:Y:S01]  /*4180*/  LDS R28, [R24+0x7800] ;  /* 0x00780000181c7984 */ /* 0x0002a20000000800 */
[----:B------:R-:W-:Y:S02]  /*4190*/  IMAD R104, R104, c[0x0][0x188], RZ ;  /* 0x0000620068687a24 */ /* 0x000fe400078e02ff */
[----:B------:R-:W-:Y:S01]  /*41a0*/  SEL R32, RZ, 0x4, P0 ;  /* 0x00000004ff207807 */ /* 0x000fe20000000000 */
[----:B------:R-:W-:Y:S01]  /*41b0*/  BAR.SYNC.DEFER_BLOCKING 0x0 ;  /* 0x0000000000007b1d */ /* 0x000fe20000010000 */
[----:B------:R-:W-:-:S04]  /*41c0*/  ISETP.GE.AND P0, PT, R120, UR10, PT ;  /* 0x0000000a78007c0c */ /* 0x000fc8000bf06270 */
[----:B-1----:R-:W-:-:S04]  /*41d0*/  SEL R24, RZ, 0x4, P0 ;  /* 0x00000004ff187807 */ /* 0x002fc80000000000 */
[----:B------:R-:W-:-:S04]  /*41e0*/  SEL R24, R24, RZ, P2 ;  /* 0x000000ff18187207 */ /* 0x000fc80001000000 */
[----:B------:R-:W-:Y:S02]  /*41f0*/  ISETP.NE.U32.AND P2, PT, R24, RZ, PT ;  /* 0x000000ff1800720c */ /* 0x000fe40003f45070 */
[----:B------:R-:W1:Y:S04]  /*4200*/  S2R R24, SR_TID.X ;  /* 0x0000000000187919 */ /* 0x000e680000002100 */
[----:B------:R-:W-:Y:S01]  /*4210*/  @!PT LDS RZ, [RZ] ;  /* 0x00000000fffff984 */ /* 0x000fe20000000800 */
[----:B------:R-:W-:Y:S01]  /*4220*/  @!PT LDS RZ, [RZ] ;  /* 0x00000000fffff984 */ /* 0x000fe20000000800 */
[----:B------:R-:W-:Y:S01]  /*4230*/  @!PT LDS RZ, [RZ] ;  /* 0x00000000fffff984 */ /* 0x000fe20000000800 */
[----:B------:R3:W-:Y:S01]  /*4240*/  LDGSTS.E [R44], [R4.64], P1 ;  /* 0x00000000042c7fae */ /* 0x0007e2000892184e */
[----:B------:R-:W-:-:S04]  /*4250*/  PLOP3.LUT P1, PT, PT, PT, UP1, 0x40, 0x0 ;  /* 0x000000000000781c */ /* 0x000fc80003f2e818 */
[----:B------:R-:W-:-:S04]  /*4260*/  SEL R32, R32, RZ, P1 ;  /* 0x000000ff20207207 */ /* 0x000fc80000800000 */
[----:B------:R-:W-:Y:S02]  /*4270*/  ISETP.NE.U32.AND P1, PT, R32, RZ, PT ;  /* 0x000000ff2000720c */ /* 0x000fe40003f25070 */
[----:B------:R-:W4:Y:S01]  /*4280*/  S2R R32, SR_TID.X ;  /* 0x0000000000207919 */ /* 0x000f220000002100 */
[----:B---3--:R-:W-:Y:S01]  /*4290*/  LEA R4, P0, R104, R6, 0x2 ;  /* 0x0000000668047211 */ /* 0x008fe200078010ff */
[----:B--2---:R-:W-:Y:S02]  /*42a0*/  HMMA.1688.F32.TF32 R40, R28, R42, R36 ;  /* 0x0000002a1c28723c */ /* 0x004fe40000081024 */
[----:B------:R-:W2:Y:S01]  /*42b0*/  S2R R104, SR_TID.X ;  /* 0x0000000000687919 */ /* 0x000ea20000002100 */
[----:B-1----:R-:W-:Y:S01]  /*42c0*/  LEA.HI R24, R24, 0x38, RZ, 0x1a ;  /* 0x0000003818187811 */ /* 0x002fe200078fd0ff */
[----:B------:R-:W-:-:S04]  /*42d0*/  IMAD.X R5, R23, 0x1, R98, P0 ;  /* 0x0000000117057824 */ /* 0x000fc800000e0662 */
[----:B------:R-:W-:Y:S01]  /*42e0*/  HMMA.1688.F32.TF32 R36, R28, R34, R48 ;  /* 0x000000221c24723c */ /* 0x000fe20000081030 */
[----:B------:R1:W-:Y:S01]  /*42f0*/  LDGSTS.E [R44+0x800], [R4.64], P1 ;  /* 0x00800000042c7fae */ /* 0x0003e2000892184e */
[----:B------:R-:W-:-:S05]  /*4300*/  PLOP3.LUT P1, PT, PT, PT, UP1, 0x40, 0x0 ;  /* 0x000000000000781c */ /* 0x000fca0003f2e818 */
[----:B------:R-:W-:-:S05]  /*4310*/  IADD3 R28, P5, R0, R66, RZ ;  /* 0x00000042001c7210 */ /* 0x000fca0007fbe0ff */
[----:B------:R-:W-:Y:S01]  /*4320*/  IMAD.X R29, R65, 0x1, R8, P5 ;  /* 0x00000001411d7824 */ /* 0x000fe200028e0608 */
[----:B-1----:R-:W-:Y:S02]  /*4330*/  LEA R4, P0, R112, R6, 0x2 ;  /* 0x0000000670047211 */ /* 0x002fe400078010ff */
[----:B----4-:R-:W-:Y:S02]  /*4340*/  LOP3.LUT R32, R32, 0x7f, RZ, 0xc0, !PT ;  /* 0x0000007f20207812 */ /* 0x010fe400078ec0ff */
[----:B--2---:R-:W-:Y:S01]  /*4350*/  LEA.HI R104, R104, 0x18, RZ, 0x1a ;  /* 0x0000001868687811 */ /* 0x004fe200078fd0ff */
[----:B------:R-:W-:-:S03]  /*4360*/  IMAD.X R5, R23, 0x1, R97, P0 ;  /* 0x0000000117057824 */ /* 0x000fc600000e0661 */
[C---:B------:R-:W-:Y:S01]  /*4370*/  ISETP.GE.AND P0, PT, R104.reuse, UR10, PT ;  /* 0x0000000a68007c0c */ /* 0x040fe2000bf06270 */
[----:B------:R-:W-:Y:S01]  /*4380*/  IMAD R33, R104, c[0x0][0x188], RZ ;  /* 0x0000620068217a24 */ /* 0x000fe200078e02ff */
[----:B------:R1:W-:Y:S01]  /*4390*/  LDGSTS.E [R44+0x1000], [R4.64], P2 ;  /* 0x01000000042c7fae */ /* 0x0003e2000912184e */
[----:B------:R-:W-:Y:S02]  /*43a0*/  PLOP3.LUT P2, PT, PT, PT, UP1, 0x40, 0x0 ;  /* 0x000000000000781c */ /* 0x000fe40003f4e818 */
[----:B------:R-:W-:Y:S02]  /*43b0*/  SEL R22, RZ, 0x4, P0 ;  /* 0x00000004ff167807 */ /* 0x000fe40000000000 */
[----:B------:R-:W-:Y:S02]  /*43c0*/  ISETP.GE.AND P0, PT, R119, UR10, PT ;  /* 0x0000000a77007c0c */ /* 0x000fe4000bf06270 */
[----:B------:R-:W-:-:S04]  /*43d0*/  SEL R22, R22, RZ, P1 ;  /* 0x000000ff16167207 */ /* 0x000fc80000800000 */
[----:B------:R-:W-:Y:S02]  /*43e0*/  ISETP.NE.U32.AND P1, PT, R22, RZ, PT ;  /* 0x000000ff1600720c */ /* 0x000fe40003f25070 */
[----:B------:R-:W-:Y:S02]  /*43f0*/  SEL R22, RZ, 0x4, P0 ;  /* 0x00000004ff167807 */ /* 0x000fe40000000000 */
[----:B-1----:R-:W-:Y:S02]  /*4400*/  LEA R4, P0, R33, R6, 0x2 ;  /* 0x0000000621047211 */ /* 0x002fe400078010ff */
[----:B------:R-:W1:Y:S01]  /*4410*/  S2R R33, SR_TID.X ;  /* 0x0000000000217919 */ /* 0x000e620000002100 */
[----:B------:R-:W-:Y:S02]  /*4420*/  SEL R22, R22, RZ, P2 ;  /* 0x000000ff16167207 */ /* 0x000fe40001000000 */
[----:B------:R-:W-:Y:S02]  /*4430*/  IMAD.X R5, R23, 0x1, R96, P0 ;  /* 0x0000000117057824 */ /* 0x000fe400000e0660 */
[----:B------:R-:W-:-:S03]  /*4440*/  ISETP.NE.U32.AND P2, PT, R22, RZ, PT ;  /* 0x000000ff1600720c */ /* 0x000fc60003f45070 */
[----:B------:R2:W-:Y:S01]  /*4450*/  LDGSTS.E [R44+0x1800], [R4.64], P1 ;  /* 0x01800000042c7fae */ /* 0x0005e2000892184e */
[----:B------:R-:W-:Y:S02]  /*4460*/  PLOP3.LUT P1, PT, PT, PT, UP1, 0x40, 0x0 ;  /* 0x000000000000781c */ /* 0x000fe40003f2e818 */
[----:B--2---:R-:W-:Y:S02]  /*4470*/  IADD3 R4, P0, R83, R6, RZ ;  /* 0x0000000653047210 */ /* 0x004fe40007f1e0ff */
[----:B-1----:R-:W-:-:S03]  /*4480*/  LEA.HI R33, R33, 0x28, RZ, 0x1a ;  /* 0x0000002821217811 */ /* 0x002fc600078fd0ff */
[----:B------:R-:W-:Y:S01]  /*4490*/  IMAD.X R5, R23, 0x1, R95, P0 ;  /* 0x0000000117057824 */ /* 0x000fe200000e065f */
[----:B------:R-:W-:Y:S01]  /*44a0*/  ISETP.GE.AND P0, PT, R33, UR10, PT ;  /* 0x0000000a21007c0c */ /* 0x000fe2000bf06270 */
[----:B------:R-:W-:-:S03]  /*44b0*/  IMAD.U32 R33, RZ, RZ, UR7 ;  /* 0x00000007ff217e24 */ /* 0x000fc6000f8e00ff */
[----:B------:R1:W-:Y:S01]  /*44c0*/  LDGSTS.E [R44+0x2000], [R4.64], P2 ;  /* 0x02000000042c7fae */ /* 0x0003e2000912184e */
[----:B------:R-:W-:Y:S02]  /*44d0*/  PLOP3.LUT P2, PT, PT, PT, UP1, 0x40, 0x0 ;  /* 0x000000000000781c */ /* 0x000fe40003f4e818 */
[----:B------:R-:W-:Y:S02]  /*44e0*/  SEL R22, RZ, 0x4, P0 ;  /* 0x00000004ff167807 */ /* 0x000fe40000000000 */
[----:B------:R-:W-:Y:S02]  /*44f0*/  ISETP.GE.AND P0, PT, R118, UR10, PT ;  /* 0x0000000a76007c0c */ /* 0x000fe4000bf06270 */
[----:B------:R-:W-:-:S04]  /*4500*/  SEL R22, R22, RZ, P1 ;  /* 0x000000ff16167207 */ /* 0x000fc80000800000 */
[----:B------:R-:W-:Y:S02]  /*4510*/  ISETP.NE.U32.AND P1, PT, R22, RZ, PT ;  /* 0x000000ff1600720c */ /* 0x000fe40003f25070 */
[----:B------:R-:W-:Y:S02]  /*4520*/  SEL R22, RZ, 0x4, P0 ;  /* 0x00000004ff167807 */ /* 0x000fe40000000000 */
[----:B-1----:R-:W-:Y:S02]  /*4530*/  IADD3 R4, P0, R82, R6, RZ ;  /* 0x0000000652047210 */ /* 0x002fe40007f1e0ff */
[----:B------:R-:W-:-:S03]  /*4540*/  SEL R22, R22, RZ, P2 ;  /* 0x000000ff16167207 */ /* 0x000fc60001000000 */
[----:B------:R-:W-:Y:S01]  /*4550*/  IMAD.X R5, R23, 0x1, R94, P0 ;  /* 0x0000000117057824 */ /* 0x000fe200000e065e */
[----:B------:R-:W-:-:S04]  /*4560*/  ISETP.NE.U32.AND P2, PT, R22, RZ, PT ;  /* 0x000000ff1600720c */ /* 0x000fc80003f45070 */
[----:B------:R1:W-:Y:S01]  /*4570*/  LDGSTS.E [R44+0x2800], [R4.64], P1 ;  /* 0x02800000042c7fae */ /* 0x0003e2000892184e */
[----:B------:R-:W-:Y:S02]  /*4580*/  PLOP3.LUT P1, PT, PT, PT, UP1, 0x40, 0x0 ;  /* 0x000000000000781c */ /* 0x000fe40003f2e818 */
[----:B-1----:R-:W-:-:S05]  /*4590*/  IADD3 R4, P0, R81, R6, RZ ;  /* 0x0000000651047210 */ /* 0x002fca0007f1e0ff */
[----:B------:R-:W-:Y:S01]  /*45a0*/  IMAD.X R5, R23, 0x1, R93, P0 ;  /* 0x0000000117057824 */ /* 0x000fe200000e065d */
[----:B------:R-:W-:Y:S02]  /*45b0*/  ISETP.GE.AND P0, PT, R24, UR10, PT ;  /* 0x0000000a18007c0c */ /* 0x000fe4000bf06270 */
[----:B------:R-:W1:Y:S02]  /*45c0*/  S2R R24, SR_TID.X ;  /* 0x0000000000187919 */ /* 0x000e640000002100 */
[----:B------:R-:W-:Y:S02]  /*45d0*/  SEL R22, RZ, 0x4, P0 ;  /* 0x00000004ff167807 */ /* 0x000fe40000000000 */
[----:B------:R-:W-:Y:S01]  /*45e0*/  ISETP.GE.AND P0, PT, R117, UR10, PT ;  /* 0x0000000a75007c0c */ /* 0x000fe2000bf06270 */
[----:B------:R2:W-:Y:S01]  /*45f0*/  LDGSTS.E [R44+0x3000], [R4.64], P2 ;  /* 0x03000000042c7fae */ /* 0x0005e2000912184e */
[----:B------:R-:W-:Y:S02]  /*4600*/  SEL R22, R22, RZ, P1 ;  /* 0x000000ff16167207 */ /* 0x000fe40000800000 */
[----:B------:R-:W-:-:S02]  /*4610*/  PLOP3.LUT P2, PT, PT, PT, UP1, 0x40, 0x0 ;  /* 0x000000000000781c */ /* 0x000fc40003f4e818 */
[----:B------:R-:W-:Y:S02]  /*4620*/  ISETP.NE.U32.AND P1, PT, R22, RZ, PT ;  /* 0x000000ff1600720c */ /* 0x000fe40003f25070 */
[----:B------:R-:W-:-:S04]  /*4630*/  SEL R22, RZ, 0x4, P0 ;  /* 0x00000004ff167807 */ /* 0x000fc80000000000 */
[----:B------:R-:W-:Y:S02]  /*4640*/  SEL R22, R22, RZ, P2 ;  /* 0x000000ff16167207 */ /* 0x000fe40001000000 */
[----:B--2---:R-:W-:Y:S02]  /*4650*/  IADD3 R4, P0, R80, R6, RZ ;  /* 0x0000000650047210 */ /* 0x004fe40007f1e0ff */
[----:B------:R-:W-:-:S03]  /*4660*/  ISETP.NE.U32.AND P2, PT, R22, RZ, PT ;  /* 0x000000ff1600720c */ /* 0x000fc60003f45070 */
[----:B------:R-:W-:Y:S01]  /*4670*/  IMAD.X R5, R23, 0x1, R92, P0 ;  /* 0x0000000117057824 */ /* 0x000fe200000e065c */
[----:B-1----:R-:W-:-:S04]  /*4680*/  LEA.HI R24, R24, 0x48, RZ, 0x1a ;  /* 0x0000004818187811 */ /* 0x002fc800078fd0ff */
        /* <DEDUP_REMOVED lines=43> */
[----:B------:R2:W-:Y:S01]  /*4940*/  LDGSTS.E [R44+0x6000], [R4.64], P2 ;  /* 0x06000000042c7fae */ /* 0x0005e2000912184e */
[----:B------:R-:W-:Y:S02]  /*4950*/  PLOP3.LUT P2, PT, PT, PT, UP1, 0x40, 0x0 ;  /* 0x000000000000781c */ /* 0x000fe40003f4e818 */
[----:B------:R-:W-:-:S02]  /*4960*/  SEL R22, R22, RZ, P1 ;  /* 0x000000ff16167207 */ /* 0x000fc40000800000 */
[----:B------:R-:W-:Y:S02]  /*4970*/  ISETP.GE.AND P1, PT, R114, UR10, PT ;  /* 0x0000000a72007c0c */ /* 0x000fe4000bf26270 */
[----:B------:R-:W-:Y:S02]  /*4980*/  ISETP.NE.U32.AND P0, PT, R22, RZ, PT ;  /* 0x000000ff1600720c */ /* 0x000fe40003f05070 */
[----:B------:R-:W-:Y:S02]  /*4990*/  SEL R22, RZ, 0x4, P1 ;  /* 0x00000004ff167807 */ /* 0x000fe40000800000 */
[----:B--2---:R-:W-:Y:S02]  /*49a0*/  IADD3 R4, P3, R76, R6, RZ ;  /* 0x000000064c047210 */ /* 0x004fe40007f7e0ff */
[----:B------:R-:W-:Y:S02]  /*49b0*/  SEL R22, R22, RZ, P2 ;  /* 0x000000ff16167207 */ /* 0x000fe40001000000 */
[----:B------:R-:W-:Y:S01]  /*49c0*/  ISETP.GE.AND P2, PT, R32, UR10, PT ;  /* 0x0000000a20007c0c */ /* 0x000fe2000bf46270 */
[----:B------:R-:W-:Y:S01]  /*49d0*/  IMAD.X R5, R23, 0x1, R86, P3 ;  /* 0x0000000117057824 */ /* 0x000fe200018e0656 */
[----:B------:R-:W-:-:S02]  /*49e0*/  PLOP3.LUT P3, PT, PT, PT, UP1, 0x40, 0x0 ;  /* 0x000000000000781c */ /* 0x000fc40003f6e818 */
[----:B-1----:R-:W-:Y:S02]  /*49f0*/  LEA.HI R24, R24, 0x78, RZ, 0x1a ;  /* 0x0000007818187811 */ /* 0x002fe400078fd0ff */
[----:B------:R1:W-:Y:S02]  /*4a00*/  LDGSTS.E [R44+0x6800], [R4.64], P0 ;  /* 0x06800000042c7fae */ /* 0x0003e4000812184e */
[----:B------:R-:W-:Y:S01]  /*4a10*/  ISETP.GE.AND P1, PT, R24, UR10, PT ;  /* 0x0000000a18007c0c */ /* 0x000fe2000bf26270 */
[----:B------:R-:W-:-:S03]  /*4a20*/  UIADD3 UR10, UR10, -0x80, URZ ;  /* 0xffffff800a0a7890 */ /* 0x000fc6000fffe03f */
[----:B------:R-:W-:Y:S02]  /*4a30*/  SEL R24, RZ, 0x4, P1 ;  /* 0x00000004ff187807 */ /* 0x000fe40000800000 */
[----:B------:R-:W-:Y:S02]  /*4a40*/  ISETP.NE.U32.AND P1, PT, R22, RZ, PT ;  /* 0x000000ff1600720c */ /* 0x000fe40003f25070 */
[----:B------:R-:W-:Y:S02]  /*4a50*/  SEL R24, R24, RZ, P4 ;  /* 0x000000ff18187207 */ /* 0x000fe40002000000 */
[----:B------:R-:W-:Y:S02]  /*4a60*/  SEL R22, RZ, 0x4, P2 ;  /* 0x00000004ff167807 */ /* 0x000fe40001000000 */
[----:B------:R-:W-:Y:S02]  /*4a70*/  ISETP.NE.U32.AND P2, PT, R24, RZ, PT ;  /* 0x000000ff1800720c */ /* 0x000fe40003f45070 */
[----:B------:R-:W-:-:S02]  /*4a80*/  SEL R22, R22, RZ, P3 ;  /* 0x000000ff16167207 */ /* 0x000fc40001800000 */
[-C--:B-1----:R-:W-:Y:S02]  /*4a90*/  IADD3 R4, P0, R71, R6.reuse, RZ ;  /* 0x0000000647047210 */ /* 0x082fe40007f1e0ff */
[-C--:B------:R-:W-:Y:S02]  /*4aa0*/  IADD3 R32, P4, R75, R6.reuse, RZ ;  /* 0x000000064b207210 */ /* 0x080fe40007f9e0ff */
[----:B------:R-:W-:Y:S01]  /*4ab0*/  ISETP.NE.U32.AND P3, PT, R22, RZ, PT ;  /* 0x000000ff1600720c */ /* 0x000fe20003f65070 */
[----:B------:R-:W-:Y:S01]  /*4ac0*/  IMAD.X R5, R23, 0x1, R85, P0 ;  /* 0x0000000117057824 */ /* 0x000fe200000e0655 */
[----:B------:R-:W-:Y:S01]  /*4ad0*/  LEA R6, P0, R33, R6, 0x2 ;  /* 0x0000000621067211 */ /* 0x000fe200078010ff */
[C---:B------:R-:W-:Y:S02]  /*4ae0*/  IMAD.X R33, R23.reuse, 0x1, R84, P4 ;  /* 0x0000000117217824 */ /* 0x040fe400020e0654 */
[----:B------:R-:W-:Y:S01]  /*4af0*/  IMAD.U32 R22, RZ, RZ, UR11 ;  /* 0x0000000bff167e24 */ /* 0x000fe2000f8e00ff */
[----:B------:R1:W-:Y:S01]  /*4b00*/  LDGSTS.E [R44+0x7000], [R4.64], P1 ;  /* 0x07000000042c7fae */ /* 0x0003e2000892184e */
[----:B------:R-:W-:-:S02]  /*4b10*/  IADD3.X R23, R23, UR12, RZ, P0, !PT ;  /* 0x0000000c17177c10 */ /* 0x000fc400087fe4ff */
[----:B------:R-:W-:Y:S01]  /*4b20*/  IMAD R35, R22, 0x8000, R3 ;  /* 0x0000800016237824 */ /* 0x000fe200078e0203 */
[----:B------:R2:W-:Y:S01]  /*4b30*/  LDGSTS.E [R44+0x7800], [R32.64], P2 ;  /* 0x07800000202c7fae */ /* 0x0005e2000912184e */
[----:B------:R-:W-:-:S03]  /*4b40*/  IADD3 R30, P2, R0, R58, RZ ;  /* 0x0000003a001e7210 */ /* 0x000fc60007f5e0ff */
[----:B------:R-:W0:Y:S02]  /*4b50*/  LDGDEPBAR ;  /* 0x00000000000079af */ /* 0x000e240000000000 */
[--C-:B------:R-:W-:Y:S01]  /*4b60*/  IMAD.X R31, R57, 0x1, R8.reuse, P2 ;  /* 0x00000001391f7824 */ /* 0x100fe200010e0608 */
[----:B-1----:R-:W-:Y:S01]  /*4b70*/  IADD3 R4, P1, R0, R62, RZ ;  /* 0x0000003e00047210 */ /* 0x002fe20007f3e0ff */
[----:B------:R1:W-:Y:S04]  /*4b80*/  LDGSTS.E [R35+0x10000], [R28.64], P3 ;  /* 0x100000001c237fae */ /* 0x0003e8000992184e */
[----:B------:R-:W-:-:S05]  /*4b90*/  IMAD.X R5, R61, 0x1, R8, P1 ;  /* 0x000000013d057824 */ /* 0x000fca00008e0608 */
[----:B------:R3:W-:Y:S01]  /*4ba0*/  LDGSTS.E [R35+0x11000], [R4.64], P3 ;  /* 0x1100000004237fae */ /* 0x0007e2000992184e */
[----:B-1----:R-:W-:-:S03]  /*4bb0*/  IADD3 R28, P1, R0, R54, RZ ;  /* 0x00000036001c7210 */ /* 0x002fc60007f3e0ff */
[----:B------:R1:W-:Y:S02]  /*4bc0*/  LDGSTS.E [R35+0x12000], [R30.64], P3 ;  /* 0x120000001e237fae */ /* 0x0003e4000992184e */
[----:B------:R-:W-:Y:S01]  /*4bd0*/  IMAD.X R29, R53, 0x1, R8, P1 ;  /* 0x00000001351d7824 */ /* 0x000fe200008e0608 */
[----:B---3--:R-:W-:-:S04]  /*4be0*/  IADD3 R4, P2, R0, R26, RZ ;  /* 0x0000001a00047210 */ /* 0x008fc80007f5e0ff */
[----:B------:R3:W-:Y:S01]  /*4bf0*/  LDGSTS.E [R35+0x13000], [R28.64], P3 ;  /* 0x130000001c237fae */ /* 0x0007e2000992184e */
[----:B-1----:R-:W-:Y:S01]  /*4c00*/  IADD3 R30, P1, R0, R13, RZ ;  /* 0x0000000d001e7210 */ /* 0x002fe20007f3e0ff */
[----:B------:R-:W-:Y:S01]  /*4c10*/  IMAD.X R5, R25, 0x1, R8, P2 ;  /* 0x0000000119057824 */ /* 0x000fe200010e0608 */
[----:B------:R-:W-:-:S03]  /*4c20*/  IADD3 R13, P6, R13, UR16, RZ ;  /* 0x000000100d0d7c10 */ /* 0x000fc6000ffde0ff */
[C---:B------:R-:W-:Y:S01]  /*4c30*/  IMAD.X R31, R20.reuse, 0x1, R8, P1 ;  /* 0x00000001141f7824 */ /* 0x040fe200008e0608 */
[----:B------:R1:W-:Y:S01]  /*4c40*/  LDGSTS.E [R35+0x14000], [R4.64], P3 ;  /* 0x1400000004237fae */ /* 0x0003e2000992184e */
[----:B------:R-:W-:Y:S02]  /*4c50*/  IADD3.X R20, R20, UR8, RZ, P6, !PT ;  /* 0x0000000814147c10 */ /* 0x000fe4000b7fe4ff */
[----:B---3--:R-:W-:Y:S01]  /*4c60*/  IADD3 R28, P2, R0, R11, RZ ;  /* 0x0000000b001c7210 */ /* 0x008fe20007f5e0ff */
[----:B------:R3:W-:Y:S01]  /*4c70*/  LDGSTS.E [R35+0x15000], [R30.64], P3 ;  /* 0x150000001e237fae */ /* 0x0007e2000992184e */
[----:B------:R-:W-:-:S03]  /*4c80*/  IADD3 R58, P6, R58, UR16, RZ ;  /* 0x000000103a3a7c10 */ /* 0x000fc6000ffde0ff */
[--C-:B------:R-:W-:Y:S01]  /*4c90*/  IMAD.X R29, R18, 0x1, R8.reuse, P2 ;  /* 0x00000001121d7824 */ /* 0x100fe200010e0608 */
[----:B------:R-:W-:Y:S02]  /*4ca0*/  IADD3.X R57, R57, UR8, RZ, P6, !PT ;  /* 0x0000000839397c10 */ /* 0x000fe4000b7fe4ff */
[C---:B-1----:R-:W-:Y:S02]  /*4cb0*/  IADD3 R4, P4, R0.reuse, R9, RZ ;  /* 0x0000000900047210 */ /* 0x042fe40007f9e0ff */
[----:B------:R1:W-:Y:S01]  /*4cc0*/  LDGSTS.E [R35+0x16000], [R28.64], P3 ;  /* 0x160000001c237fae */ /* 0x0003e2000992184e */
[----:B---3--:R-:W-:Y:S02]  /*4cd0*/  IADD3 R30, P1, R0, R64, RZ ;  /* 0x00000040001e7210 */ /* 0x008fe40007f3e0ff */
[----:B------:R-:W-:-:S03]  /*4ce0*/  IMAD.X R5, R16, 0x1, R8, P4 ;  /* 0x0000000110057824 */ /* 0x000fc600020e0608 */
[----:B------:R-:W-:Y:S02]  /*4cf0*/  IMAD.X R31, R63, 0x1, R8, P1 ;  /* 0x000000013f1f7824 */ /* 0x000fe400008e0608 */
[----:B------:R3:W-:Y:S01]  /*4d00*/  LDGSTS.E [R35+0x17000], [R4.64], P3 ;  /* 0x1700000004237fae */ /* 0x0007e2000992184e */
[----:B-1----:R-:W-:-:S03]  /*4d10*/  IADD3 R28, P2, R0, R60, RZ ;  /* 0x0000003c001c7210 */ /* 0x002fc60007f5e0ff */
[----:B------:R1:W-:Y:S02]  /*4d20*/  LDGSTS.E [R45+0x10800], [R30.64], P3 ;  /* 0x108000001e2d7fae */ /* 0x0003e4000992184e */
[----:B------:R-:W-:Y:S01]  /*4d30*/  IMAD.X R29, R59, 0x1, R8, P2 ;  /* 0x000000013b1d7824 */ /* 0x000fe200010e0608 */
[----:B---3--:R-:W-:-:S04]  /*4d40*/  IADD3 R4, P1, R0, R56, RZ ;  /* 0x0000003800047210 */ /* 0x008fc80007f3e0ff */
[----:B------:R3:W-:Y:S01]  /*4d50*/  LDGSTS.E [R45+0x11800], [R28.64], P3 ;  /* 0x118000001c2d7fae */ /* 0x0007e2000992184e */
[----:B-1----:R-:W-:Y:S01]  /*4d60*/  IADD3 R30, P2, R0, R52, RZ ;  /* 0x00000034001e7210 */ /* 0x002fe20007f5e0ff */
[----:B------:R-:W-:-:S04]  /*4d70*/  IMAD.X R5, R55, 0x1, R8, P1 ;  /* 0x0000000137057824 */ /* 0x000fc800008e0608 */
[--C-:B------:R-:W-:Y:S01]  /*4d80*/  IMAD.X R31, R27, 0x1, R8.reuse, P2 ;  /* 0x000000011b1f7824 */ /* 0x100fe200010e0608 */
[----:B------:R1:W-:Y:S01]  /*4d90*/  LDGSTS.E [R45+0x12800], [R4.64], P3 ;  /* 0x12800000042d7fae */ /* 0x0003e2000992184e */
[C---:B--2---:R-:W-:Y:S02]  /*4da0*/  IADD3 R32, P2, R0.reuse, R12, RZ ;  /* 0x0000000c00207210 */ /* 0x044fe40007f5e0ff */
[----:B---3--:R-:W-:Y:S01]  /*4db0*/  IADD3 R28, P1, R0, R15, RZ ;  /* 0x0000000f001c7210 */ /* 0x008fe20007f3e0ff */
[----:B------:R2:W-:Y:S02]  /*4dc0*/  LDGSTS.E [R45+0x13800], [R30.64], P3 ;  /* 0x138000001e2d7fae */ /* 0x0005e4000992184e */
[--C-:B------:R-:W-:Y:S01]  /*4dd0*/  IMAD.X R33, R19, 0x1, R8.reuse, P2 ;  /* 0x0000000113217824 */ /* 0x100fe200010e0608 */
[----:B------:R-:W-:Y:S01]  /*4de0*/  IADD3 R11, P2, R11, UR16, RZ ;  /* 0x000000100b0b7c10 */ /* 0x000fe2000ff5e0ff */
[----:B------:R-:W-:-:S03]  /*4df0*/  IMAD.X R29, R21, 0x1, R8, P1 ;  /* 0x00000001151d7824 */ /* 0x000fc600008e0608 */
[----:B------:R-:W-:Y:S02]  /*4e00*/  IADD3.X R18, R18, UR8, RZ, P2, !PT ;  /* 0x0000000812127c10 */ /* 0x000fe400097fe4ff */
[----:B-1----:R-:W-:Y:S01]  /*4e10*/  IADD3 R4, P4, R0, R10, RZ ;  /* 0x0000000a00047210 */ /* 0x002fe20007f9e0ff */
[----:B------:R1:W-:Y:S01]  /*4e20*/  LDGSTS.E [R45+0x14800], [R28.64], P3 ;  /* 0x148000001c2d7fae */ /* 0x0003e2000992184e */
[----:B------:R-:W-:Y:S02]  /*4e30*/  IADD3 R54, P2, R54, UR16, RZ ;  /* 0x0000001036367c10 */ /* 0x000fe4000ff5e0ff */
[----:B--2---:R-:W-:Y:S01]  /*4e40*/  IADD3 R30, P1, R0, R7, RZ ;  /* 0x00000007001e7210 */ /* 0x004fe20007f3e0ff */
[--C-:B------:R-:W-:Y:S01]  /*4e50*/  IMAD.X R5, R17, 0x1, R8.reuse, P4 ;  /* 0x0000000111057824 */ /* 0x100fe200020e0608 */
[----:B------:R1:W-:Y:S01]  /*4e60*/  LDGSTS.E [R45+0x15800], [R32.64], P3 ;  /* 0x15800000202d7fae */ /* 0x0003e2000992184e */
[----:B------:R-:W-:Y:S02]  /*4e70*/  IADD3 R7, P5, R7, UR16, RZ ;  /* 0x0000001007077c10 */ /* 0x000fe4000ffbe0ff */
[----:B------:R-:W-:Y:S01]  /*4e80*/  IMAD.X R31, R14, 0x1, R8, P1 ;  /* 0x000000010e1f7824 */ /* 0x000fe200008e0608 */
[----:B------:R-:W-:Y:S01]  /*4e90*/  IADD3 R12, P1, R12, UR16, RZ ;  /* 0x000000100c0c7c10 */ /* 0x000fe2000ff3e0ff */
[----:B------:R1:W-:Y:S01]  /*4ea0*/  LDGSTS.E [R45+0x16800], [R4.64], P3 ;  /* 0x16800000042d7fae */ /* 0x0003e2000992184e */
[----:B------:R-:W-:-:S02]  /*4eb0*/  IADD3 R9, P4, R9, UR16, RZ ;  /* 0x0000001009097c10 */ /* 0x000fc4000ff9e0ff */
[----:B------:R-:W-:Y:S01]  /*4ec0*/  IADD3.X R19, R19, UR8, RZ, P1, !PT ;  /* 0x0000000813137c10 */ /* 0x000fe20008ffe4ff */
[----:B------:R1:W-:Y:S01]  /*4ed0*/  LDGSTS.E [R45+0x17800], [R30.64], P3 ;  /* 0x178000001e2d7fae */ /* 0x0003e2000992184e */
[----:B------:R-:W-:Y:S02]  /*4ee0*/  IADD3 R56, P1, R56, UR16, RZ ;  /* 0x0000001038387c10 */ /* 0x000fe4000ff3e0ff */
[----:B------:R-:W-:Y:S01]  /*4ef0*/  IADD3 R10, P3, R10, UR16, RZ ;  /* 0x000000100a0a7c10 */ /* 0x000fe2000ff7e0ff */
[----:B------:R-:W0:Y:S01]  /*4f00*/  LDGDEPBAR ;  /* 0x00000000000079af */ /* 0x000e220000000000 */
[----:B------:R-:W-:Y:S02]  /*4f10*/  IADD3.X R55, R55, UR8, RZ, P1, !PT ;  /* 0x0000000837377c10 */ /* 0x000fe40008ffe4ff */
[----:B------:R-:W-:Y:S02]  /*4f20*/  PLOP3.LUT P1, PT, PT, PT, UP0, 0x80, 0x0 ;  /* 0x000000000000781c */ /* 0x000fe40003f2f008 */
[----:B------:R-:W-:-:S02]  /*4f30*/  IADD3.X R14, R14, UR8, RZ, P5, !PT ;  /* 0x000000080e0e7c10 */ /* 0x000fc4000affe4ff */
[----:B------:R-:W-:Y:S02]  /*4f40*/  IADD3.X R16, R16, UR8, RZ, P4, !PT ;  /* 0x0000000810107c10 */ /* 0x000fe4000a7fe4ff */
[----:B------:R-:W-:Y:S02]  /*4f50*/  IADD3.X R17, R17, UR8, RZ, P3, !PT ;  /* 0x0000000811117c10 */ /* 0x000fe40009ffe4ff */
[----:B------:R-:W-:Y:S02]  /*4f60*/  IADD3 R15, P5, R15, UR16, RZ ;  /* 0x000000100f0f7c10 */ /* 0x000fe4000ffbe0ff */
[----:B------:R-:W-:Y:S02]  /*4f70*/  IADD3 R26, P4, R26, UR16, RZ ;  /* 0x000000101a1a7c10 */ /* 0x000fe4000ff9e0ff */
[----:B------:R-:W-:Y:S02]  /*4f80*/  IADD3 R52, P3, R52, UR16, RZ ;  /* 0x0000001034347c10 */ /* 0x000fe4000ff7e0ff */
[----:B------:R-:W-:-:S02]  /*4f90*/  IADD3.X R21, R21, UR8, RZ, P5, !PT ;  /* 0x0000000815157c10 */ /* 0x000fc4000affe4ff */
[----:B------:R-:W-:Y:S02]  /*4fa0*/  IADD3.X R25, R25, UR8, RZ, P4, !PT ;  /* 0x0000000819197c10 */ /* 0x000fe4000a7fe4ff */
[----:B------:R-:W-:Y:S02]  /*4fb0*/  IADD3.X R27, R27, UR8, RZ, P3, !PT ;  /* 0x000000081b1b7c10 */ /* 0x000fe40009ffe4ff */
[----:B------:R-:W-:Y:S02]  /*4fc0*/  IADD3.X R53, R53, UR8, RZ, P2, !PT ;  /* 0x0000000835357c10 */ /* 0x000fe400097fe4ff */
[----:B------:R-:W-:Y:S02]  /*4fd0*/  IADD3 R60, P5, R60, UR16, RZ ;  /* 0x000000103c3c7c10 */ /* 0x000fe4000ffbe0ff */
[----:B------:R-:W-:Y:S02]  /*4fe0*/  IADD3 R62, P4, R62, UR16, RZ ;  /* 0x000000103e3e7c10 */ /* 0x000fe4000ff9e0ff */
[----:B------:R-:W-:-:S02]  /*4ff0*/  IADD3 R64, P3, R64, UR16, RZ ;  /* 0x0000001040407c10 */ /* 0x000fc4000ff7e0ff */
[----:B------:R-:W-:Y:S02]  /*5000*/  IADD3 R66, P2, R66, UR16, RZ ;  /* 0x0000001042427c10 */ /* 0x000fe4000ff5e0ff */
[----:B------:R-:W-:Y:S02]  /*5010*/  IADD3.X R59, R59, UR8, RZ, P5, !PT ;  /* 0x000000083b3b7c10 */ /* 0x000fe4000affe4ff */
[----:B------:R-:W-:Y:S02]  /*5020*/  IADD3.X R61, R61, UR8, RZ, P4, !PT ;  /* 0x000000083d3d7c10 */ /* 0x000fe4000a7fe4ff */
[----:B------:R-:W-:Y:S02]  /*5030*/  IADD3.X R63, R63, UR8, RZ, P3, !PT ;  /* 0x000000083f3f7c10 */ /* 0x000fe40009ffe4ff */
[----:B------:R-:W-:Y:S01]  /*5040*/  IADD3.X R65, R65, UR8, RZ, P2, !PT ;  /* 0x0000000841417c10 */ /* 0x000fe200097fe4ff */
[----:B-1----:R-:W-:Y:S01]  /*5050*/  @!P1 CALL.REL.NOINC `(.L_x_0) ;  /* 0x0000001000009944 */ /* 0x002fe20003c00000 */
[----:B------:R-:W-:Y:S05]  /*5060*/  BRA `(.L_x_1) ;  /* 0xffffe7f000007947 */ /* 0x000fea000383ffff */
.L_x_0:
[----:B------:R-:W-:-:S04]  /*5070*/  DEPBAR.LE SB0, 0x0 ;  /* 0x000080000000791a */ /* 0x000fc80000000000 */
[----:B----4-:R-:W1:Y:S01]  /*5080*/  S2R R22, SR_TID.X ;  /* 0x0000000000167919 */ /* 0x010e620000002100 */
[----:B------:R-:W-:Y:S01]  /*5090*/  IMAD.MOV.U32 R6, RZ, RZ, R41 ;  /* 0x000000ffff067224 */ /* 0x000fe200078e0029 */
[----:B------:R-:W-:Y:S01]  /*50a0*/  LOP3.LUT R4, R100, 0x40, RZ, 0x3c, !PT ;  /* 0x0000004064047812 */ /* 0x000fe200078e3cff */
[----:B------:R-:W-:Y:S01]  /*50b0*/  IMAD.MOV.U32 R8, RZ, RZ, R43 ;  /* 0x000000ffff087224 */ /* 0x000fe200078e002b */
[----:B------:R-:W-:Y:S01]  /*50c0*/  USHF.R.U32.HI UR5, URZ, 0x2, UR5 ;  /* 0x000000023f057899 */ /* 0x000fe20008011605 */
[----:B------:R-:W-:Y:S01]  /*50d0*/  IMAD.MOV.U32 R41, RZ, RZ, R36 ;  /* 0x000000ffff297224 */ /* 0x000fe200078e0024 */
[----:B------:R-:W-:Y:S01]  /*50e0*/  BAR.SYNC.DEFER_BLOCKING 0x0 ;  /* 0x0000000000007b1d */ /* 0x000fe20000010000 */
[----:B------:R-:W-:Y:S01]  /*50f0*/  IMAD.MOV.U32 R7, RZ, RZ, R37 ;  /* 0x000000ffff077224 */ /* 0x000fe200078e0025 */
[----:B------:R-:W-:Y:S01]  /*5100*/  ISETP.GE.AND P0, PT, R111, c[0x0][0x178], PT ;  /* 0x00005e006f007a0c */ /* 0x000fe20003f06270 */
[----:B------:R-:W-:Y:S01]  /*5110*/  IMAD.MOV.U32 R43, RZ, RZ, R38 ;  /* 0x000000ffff2b7224 */ /* 0x000fe200078e0026 */
[----:B------:R-:W-:Y:S01]  /*5120*/  LOP3.LUT R3, R70, R69, RZ, 0xfc, !PT ;  /* 0x0000004546037212 */ /* 0x000fe200078efcff */
[----:B------:R-:W-:Y:S01]  /*5130*/  IMAD.MOV.U32 R9, RZ, RZ, R39 ;  /* 0x000000ffff097224 */ /* 0x000fe200078e0027 */
[----:B------:R-:W2:Y:S01]  /*5140*/  S2R R5, SR_TID.X ;  /* 0x0000000000057919 */ /* 0x000ea20000002100 */
[----:B------:R-:W-:Y:S01]  /*5150*/  IMAD.SHL.U32 R101, R101, 0x8, RZ ;  /* 0x0000000865657824 */ /* 0x000fe200078e00ff */
[----:B------:R-:W-:Y:S01]  /*5160*/  ISETP.LT.AND P1, PT, R3, c[0x0][0x17c], !P0 ;  /* 0x00005f0003007a0c */ /* 0x000fe20004721270 */
[----:B------:R-:W-:Y:S01]  /*5170*/  IMAD R111, R111, c[0x0][0x194], RZ ;  /* 0x000065006f6f7a24 */ /* 0x000fe200078e02ff */
[----:B------:R-:W3:Y:S01]  /*5180*/  S2R R28, SR_TID.X ;  /* 0x00000000001c7919 */ /* 0x000ee20000002100 */
[----:B------:R-:W-:Y:S01]  /*5190*/  IMAD R3, R3, c[0x0][0x198], RZ ;  /* 0x0000660003037a24 */ /* 0x000fe200078e02ff */
[----:B------:R-:W-:-:S02]  /*51a0*/  LOP3.LUT R101, R101, UR5, RZ, 0x3c, !PT ;  /* 0x0000000565657c12 */ /* 0x000fc4000f8e3cff */
[C---:B------:R-:W-:Y:S02]  /*51b0*/  LEA R24, P2, R111.reuse, c[0x0][0x170], 0x2 ;  /* 0x00005c006f187a11 */ /* 0x040fe400078410ff */
[----:B------:R-:W-:Y:S02]  /*51c0*/  LOP3.LUT R11, R70, 0x30, R69, 0xfe, !PT ;  /* 0x00000030460b7812 */ /* 0x000fe400078efe45 */
[----:B-1----:R-:W-:Y:S02]  /*51d0*/  LEA.HI R22, R22, 0x38, RZ, 0x1a ;  /* 0x0000003816167811 */ /* 0x002fe400078fd0ff */
[----:B------:R-:W-:Y:S01]  /*51e0*/  LEA.HI.X.SX32 R26, R111, c[0x0][0x174], 0x2, P2 ;  /* 0x00005d006f1a7a11 */ /* 0x000fe200010f16ff */
[----:B------:R-:W-:Y:S02]  /*51f0*/  IMAD R14, R11, c[0x0][0x198], RZ ;  /* 0x000066000b0e7a24 */ /* 0x000fe400078e02ff */
[----:B------:R-:W-:Y:S01]  /*5200*/  IMAD.IADD R0, R22, 0x1, R70 ;  /* 0x0000000116007824 */ /* 0x000fe200078e0246 */
[----:B------:R-:W-:Y:S03]  /*5210*/  STS.64 [R100], R40 ;  /* 0x0000002864007388 */ /* 0x000fe60000000a00 */
[----:B------:R-:W-:Y:S01]  /*5220*/  IMAD R15, R0, c[0x0][0x198], RZ ;  /* 0x00006600000f7a24 */ /* 0x000fe200078e02ff */
[----:B------:R1:W-:Y:S01]  /*5230*/  STS.64 [R100+0x200], R6 ;  /* 0x0002000664007388 */ /* 0x0003e20000000a00 */
[----:B--2---:R-:W-:-:S03]  /*5240*/  LEA.HI R5, R5, 0x8, RZ, 0x1a ;  /* 0x0000000805057811 */ /* 0x004fc600078fd0ff */
[----:B------:R-:W-:Y:S01]  /*5250*/  STS.64 [R4+0x2000], R42 ;  /* 0x0020002a04007388 */ /* 0x000fe20000000a00 */
[----:B---3--:R-:W-:Y:S01]  /*5260*/  LEA.HI R28, R28, 0x18, RZ, 0x1a ;  /* 0x000000181c1c7811 */ /* 0x008fe200078fd0ff */
[--C-:B------:R-:W-:Y:S02]  /*5270*/  IMAD.IADD R2, R5, 0x1, R70.reuse ;  /* 0x0000000105027824 */ /* 0x100fe400078e0246 */
[----:B------:R2:W-:Y:S02]  /*5280*/  STS.64 [R4+0x2200], R8 ;  /* 0x0022000804007388 */ /* 0x0005e40000000a00 */
[C---:B------:R-:W-:Y:S02]  /*5290*/  IMAD R5, R2.reuse, c[0x0][0x198], RZ ;  /* 0x0000660002057a24 */ /* 0x040fe400078e02ff */
[----:B------:R-:W-:Y:S01]  /*52a0*/  BAR.SYNC.DEFER_BLOCKING 0x0 ;  /* 0x0000000000007b1d */ /* 0x000fe20000010000 */
[----:B------:R-:W-:Y:S01]  /*52b0*/  ISETP.LT.AND P4, PT, R2, c[0x0][0x17c], !P0 ;  /* 0x00005f0002007a0c */ /* 0x000fe20004781270 */
[----:B-1----:R-:W-:Y:S01]  /*52c0*/  IMAD.IADD R7, R28, 0x1, R70 ;  /* 0x000000011c077824 */ /* 0x002fe200078e0246 */
[----:B------:R-:W-:-:S02]  /*52d0*/  LOP3.LUT R6, R70, 0x20, R69, 0xfe, !PT ;  /* 0x0000002046067812 */ /* 0x000fc400078efe45 */
[-C--:B------:R-:W-:Y:S01]  /*52e0*/  LEA R2, P2, R3, R24.reuse, 0x2 ;  /* 0x0000001803027211 */ /* 0x080fe200078410ff */
[----:B------:R-:W1:Y:S01]  /*52f0*/  S2R R22, SR_TID.X ;  /* 0x0000000000167919 */ /* 0x000e620000002100 */
[----:B------:R-:W-:Y:S01]  /*5300*/  LOP3.LUT R69, R70, 0x10, R69, 0xfe, !PT ;  /* 0x0000001046457812 */ /* 0x000fe200078efe45 */
[----:B------:R-:W-:Y:S01]  /*5310*/  IMAD R12, R6, c[0x0][0x198], RZ ;  /* 0x00006600060c7a24 */ /* 0x000fe200078e02ff */
[----:B--2---:R-:W-:Y:S01]  /*5320*/  LEA R4, P3, R5, R24, 0x2 ;  /* 0x0000001805047211 */ /* 0x004fe200078610ff */
[----:B------:R-:W-:Y:S01]  /*5330*/  IMAD R10, R7, c[0x0][0x198], RZ ;  /* 0x00006600070a7a24 */ /* 0x000fe200078e02ff */
[-C--:B------:R-:W-:Y:S02]  /*5340*/  LEA.HI.X.SX32 R3, R3, R26.reuse, 0x2, P2 ;  /* 0x0000001a03037211 */ /* 0x080fe400010f16ff */
[C---:B------:R-:W-:Y:S01]  /*5350*/  ISETP.LT.AND P5, PT, R69.reuse, c[0x0][0x17c], !P0 ;  /* 0x00005f0045007a0c */ /* 0x040fe200047a1270 */
[----:B------:R-:W-:Y:S01]  /*5360*/  IMAD R69, R69, c[0x0][0x198], RZ ;  /* 0x0000660045457a24 */ /* 0x000fe200078e02ff */
[----:B------:R-:W-:-:S02]  /*5370*/  LEA.HI.X.SX32 R5, R5, R26, 0x2, P3 ;  /* 0x0000001a05057211 */ /* 0x000fc400018f16ff */
[----:B------:R-:W-:Y:S01]  /*5380*/  ISETP.LT.AND P3, PT, R6, c[0x0][0x17c], !P0 ;  /* 0x00005f0006007a0c */ /* 0x000fe20004761270 */
[----:B------:R-:W2:Y:S04]  /*5390*/  LDS.64 R16, [R101] ;  /* 0x0000000065107984 */ /* 0x000ea80000000a00 */
[----:B------:R-:W3:Y:S01]  /*53a0*/  LDS.64 R18, [R101+0x400] ;  /* 0x0004000065127984 */ /* 0x000ee20000000a00 */
[----:B-1----:R-:W-:-:S03]  /*53b0*/  LEA.HI R22, R22, 0x28, RZ, 0x1a ;  /* 0x0000002816167811 */ /* 0x002fc600078fd0ff */
[----:B------:R-:W1:Y:S02]  /*53c0*/  LDS.64 R20, [R101+0x800] ;  /* 0x0008000065147984 */ /* 0x000e640000000a00 */
[----:B------:R-:W-:Y:S02]  /*53d0*/  IMAD.IADD R9, R22, 0x1, R70 ;  /* 0x0000000116097824 */ /* 0x000fe400078e0246 */
[----:B------:R-:W4:Y:S02]  /*53e0*/  LDS.64 R22, [R101+0xc00] ;  /* 0x000c000065167984 */ /* 0x000f240000000a00 */
[----:B------:R-:W-:Y:S02]  /*53f0*/  IMAD R13, R9, c[0x0][0x198], RZ ;  /* 0x00006600090d7a24 */ /* 0x000fe400078e02ff */
[----:B--2---:R2:W-:Y:S01]  /*5400*/  @P1 STG.E [R2.64], R16 ;  /* 0x0000001002001986 */ /* 0x0045e2000c10190e */
[----:B------:R-:W-:-:S03]  /*5410*/  LEA R6, P1, R69, R24, 0x2 ;  /* 0x0000001845067211 */ /* 0x000fc600078210ff */
[----:B---3--:R3:W-:Y:S01]  /*5420*/  @P4 STG.E [R4.64], R18 ;  /* 0x0000001204004986 */ /* 0x0087e2000c10190e */
[----:B------:R-:W-:Y:S02]  /*5430*/  ISETP.LT.AND P4, PT, R7, c[0x0][0x17c], !P0 ;  /* 0x00005f0007007a0c */ /* 0x000fe40004781270 */
[----:B------:R-:W-:Y:S02]  /*5440*/  LEA.HI.X.SX32 R7, R69, R26, 0x2, P1 ;  /* 0x0000001a45077211 */ /* 0x000fe400008f16ff */
[-C--:B------:R-:W-:Y:S02]  /*5450*/  LEA R8, P1, R13, R24.reuse, 0x2 ;  /* 0x000000180d087211 */ /* 0x080fe400078210ff */
[-C--:B--2---:R-:W-:Y:S01]  /*5460*/  LEA R2, P6, R10, R24.reuse, 0x2 ;  /* 0x000000180a027211 */ /* 0x084fe200078c10ff */
[----:B-1----:R1:W-:Y:S01]  /*5470*/  @P5 STG.E [R6.64], R20 ;  /* 0x0000001406005986 */ /* 0x0023e2000c10190e */
[----:B---3--:R-:W-:Y:S02]  /*5480*/  LEA R4, P2, R12, R24, 0x2 ;  /* 0x000000180c047211 */ /* 0x008fe400078410ff */
[----:B------:R-:W-:-:S02]  /*5490*/  LEA.HI.X.SX32 R3, R10, R26, 0x2, P6 ;  /* 0x0000001a0a037211 */ /* 0x000fc400030f16ff */
[-C--:B------:R-:W-:Y:S02]  /*54a0*/  LEA.HI.X.SX32 R5, R12, R26.reuse, 0x2, P2 ;  /* 0x0000001a0c057211 */ /* 0x080fe400010f16ff */
[----:B------:R-:W-:Y:S01]  /*54b0*/  ISETP.LT.AND P2, PT, R9, c[0x0][0x17c], !P0 ;  /* 0x00005f0009007a0c */ /* 0x000fe20004741270 */
[----:B----4-:R1:W-:Y:S01]  /*54c0*/  @P4 STG.E [R2.64], R22 ;  /* 0x0000001602004986 */ /* 0x0103e2000c10190e */
[----:B------:R-:W-:Y:S02]  /*54d0*/  LEA.HI.X.SX32 R9, R13, R26, 0x2, P1 ;  /* 0x0000001a0d097211 */ /* 0x000fe400008f16ff */
[----:B------:R-:W-:Y:S01]  /*54e0*/  ISETP.LT.AND P1, PT, R11, c[0x0][0x17c], !P0 ;  /* 0x00005f000b007a0c */ /* 0x000fe20004721270 */
[----:B------:R1:W-:Y:S01]  /*54f0*/  @P3 STG.E [R4.64], R17 ;  /* 0x0000001104003986 */ /* 0x0003e2000c10190e */
[----:B------:R-:W-:Y:S02]  /*5500*/  ISETP.LT.AND P0, PT, R0, c[0x0][0x17c], !P0 ;  /* 0x00005f0000007a0c */ /* 0x000fe40004701270 */
[----:B------:R-:W-:-:S04]  /*5510*/  LEA R10, P6, R14, R24, 0x2 ;  /* 0x000000180e0a7211 */ /* 0x000fc800078c10ff */
[----:B------:R-:W-:Y:S01]  /*5520*/  LEA.HI.X.SX32 R11, R14, R26, 0x2, P6 ;  /* 0x0000001a0e0b7211 */ /* 0x000fe200030f16ff */
[----:B------:R1:W-:Y:S01]  /*5530*/  @P2 STG.E [R8.64], R19 ;  /* 0x0000001308002986 */ /* 0x0003e2000c10190e */
[----:B------:R-:W-:-:S03]  /*5540*/  LEA R12, P6, R15, R24, 0x2 ;  /* 0x000000180f0c7211 */ /* 0x000fc600078c10ff */
[----:B------:R1:W-:Y:S01]  /*5550*/  @P1 STG.E [R10.64], R21 ;  /* 0x000000150a001986 */ /* 0x0003e2000c10190e */
[----:B------:R-:W-:Y:S01]  /*5560*/  LEA.HI.X.SX32 R13, R15, R26, 0x2, P6 ;  /* 0x0000001a0f0d7211 */ /* 0x000fe200030f16ff */
[----:B------:R-:W-:Y:S08]  /*5570*/  @!P0 EXIT ;  /* 0x000000000000894d */ /* 0x000ff00003800000 */
[----:B------:R-:W-:Y:S01]  /*5580*/  STG.E [R12.64], R23 ;  /* 0x000000170c007986 */ /* 0x000fe2000c10190e */
[----:B------:R-:W-:Y:S05]  /*5590*/  EXIT ;  /* 0x000000000000794d */ /* 0x000fea0003800000 */
.L_x_2:
[----:B------:R-:W-:-:S00]  /*55a0*/  BRA `(.L_x_2) ;  /* 0xfffffff000007947 */ /* 0x000fc0000383ffff */
[----:B------:R-:W-:-:S00]  /*55b0*/  NOP ;  /* 0x0000000000007918 */ /* 0x000fc00000000000 */
        /* <DEDUP_REMOVED lines=12> */
.L_x_3:


//--------------------- .nv.shared.matmul_kernel  --------------------------
	.section	.nv.shared.matmul_kernel,"aw",@nobits
	.sectionflags	@""
	.align	16
